//
// Generated by NVIDIA NVVM Compiler
//
// Compiler Build ID: CL-36424714
// Cuda compilation tools, release 13.0, V13.0.88
// Based on NVVM 20.0.0
//

.version 9.0
.target sm_100
.address_size 64

	// .globl	_Z23gpuKernelIndexPermute12Piiii
// _ZZ27gpuTemplatePermuteSharedMemIdEvPT_S1_PiiE7Ashared has been demoted
// _ZZ27gpuTemplatePermuteSharedMemIfEvPT_S1_PiiE7Ashared has been demoted

.visible .entry _Z23gpuKernelIndexPermute12Piiii(
	.param .u64 .ptr .align 1 _Z23gpuKernelIndexPermute12Piiii_param_0,
	.param .u32 _Z23gpuKernelIndexPermute12Piiii_param_1,
	.param .u32 _Z23gpuKernelIndexPermute12Piiii_param_2,
	.param .u32 _Z23gpuKernelIndexPermute12Piiii_param_3
)
{
	.reg .pred 	%p<3>;
	.reg .b32 	%r<22>;
	.reg .b64 	%rd<5>;

	ld.param.u64 	%rd2, [_Z23gpuKernelIndexPermute12Piiii_param_0];
	ld.param.u32 	%r8, [_Z23gpuKernelIndexPermute12Piiii_param_1];
	ld.param.u32 	%r9, [_Z23gpuKernelIndexPermute12Piiii_param_2];
	ld.param.u32 	%r10, [_Z23gpuKernelIndexPermute12Piiii_param_3];
	mov.u32 	%r11, %tid.x;
	mov.u32 	%r12, %ctaid.x;
	mov.u32 	%r1, %ntid.x;
	mad.lo.s32 	%r21, %r12, %r1, %r11;
	mul.lo.s32 	%r3, %r9, %r8;
	mul.lo.s32 	%r4, %r3, %r10;
	setp.ge.s32 	%p1, %r21, %r4;
	@%p1 bra 	$L__BB0_3;
	mov.u32 	%r13, %nctaid.x;
	mul.lo.s32 	%r5, %r1, %r13;
	cvta.to.global.u64 	%rd1, %rd2;
$L__BB0_2:
	rem.s32 	%r14, %r21, %r3;
	div.s32 	%r15, %r14, %r8;
	mul.lo.s32 	%r16, %r15, %r8;
	sub.s32 	%r17, %r14, %r16;
	sub.s32 	%r18, %r21, %r14;
	mad.lo.s32 	%r19, %r17, %r9, %r18;
	add.s32 	%r20, %r19, %r15;
	mul.wide.s32 	%rd3, %r21, 4;
	add.s64 	%rd4, %rd1, %rd3;
	st.global.u32 	[%rd4], %r20;
	add.s32 	%r21, %r21, %r5;
	setp.lt.s32 	%p2, %r21, %r4;
	@%p2 bra 	$L__BB0_2;
$L__BB0_3:
	ret;

}
	// .globl	_Z23gpuKernelIndexPermute13Piiiii
.visible .entry _Z23gpuKernelIndexPermute13Piiiii(
	.param .u64 .ptr .align 1 _Z23gpuKernelIndexPermute13Piiiii_param_0,
	.param .u32 _Z23gpuKernelIndexPermute13Piiiii_param_1,
	.param .u32 _Z23gpuKernelIndexPermute13Piiiii_param_2,
	.param .u32 _Z23gpuKernelIndexPermute13Piiiii_param_3,
	.param .u32 _Z23gpuKernelIndexPermute13Piiiii_param_4
)
{
	.reg .pred 	%p<3>;
	.reg .b32 	%r<28>;
	.reg .b64 	%rd<5>;

	ld.param.u64 	%rd2, [_Z23gpuKernelIndexPermute13Piiiii_param_0];
	ld.param.u32 	%r9, [_Z23gpuKernelIndexPermute13Piiiii_param_1];
	ld.param.u32 	%r10, [_Z23gpuKernelIndexPermute13Piiiii_param_2];
	ld.param.u32 	%r11, [_Z23gpuKernelIndexPermute13Piiiii_param_3];
	ld.param.u32 	%r12, [_Z23gpuKernelIndexPermute13Piiiii_param_4];
	mov.u32 	%r13, %tid.x;
	mov.u32 	%r14, %ctaid.x;
	mov.u32 	%r1, %ntid.x;
	mad.lo.s32 	%r27, %r14, %r1, %r13;
	mul.lo.s32 	%r3, %r10, %r9;
	mul.lo.s32 	%r4, %r3, %r11;
	mul.lo.s32 	%r5, %r4, %r12;
	setp.ge.s32 	%p1, %r27, %r5;
	@%p1 bra 	$L__BB1_3;
	mov.u32 	%r15, %nctaid.x;
	mul.lo.s32 	%r6, %r1, %r15;
	cvta.to.global.u64 	%rd1, %rd2;
$L__BB1_2:
	rem.s32 	%r16, %r27, %r4;
	div.s32 	%r17, %r16, %r3;
	mul.lo.s32 	%r18, %r17, %r3;
	sub.s32 	%r19, %r16, %r18;
	div.s32 	%r20, %r19, %r9;
	mul.lo.s32 	%r21, %r20, %r9;
	sub.s32 	%r22, %r19, %r21;
	mad.lo.s32 	%r23, %r22, %r10, %r20;
	sub.s32 	%r24, %r27, %r16;
	add.s32 	%r25, %r24, %r17;
	mad.lo.s32 	%r26, %r23, %r11, %r25;
	mul.wide.s32 	%rd3, %r27, 4;
	add.s64 	%rd4, %rd1, %rd3;
	st.global.u32 	[%rd4], %r26;
	add.s32 	%r27, %r27, %r6;
	setp.lt.s32 	%p2, %r27, %r5;
	@%p2 bra 	$L__BB1_2;
$L__BB1_3:
	ret;

}
	// .globl	_Z23gpuKernelIndexPermute23Piiiii
.visible .entry _Z23gpuKernelIndexPermute23Piiiii(
	.param .u64 .ptr .align 1 _Z23gpuKernelIndexPermute23Piiiii_param_0,
	.param .u32 _Z23gpuKernelIndexPermute23Piiiii_param_1,
	.param .u32 _Z23gpuKernelIndexPermute23Piiiii_param_2,
	.param .u32 _Z23gpuKernelIndexPermute23Piiiii_param_3,
	.param .u32 _Z23gpuKernelIndexPermute23Piiiii_param_4
)
{
	.reg .pred 	%p<3>;
	.reg .b32 	%r<28>;
	.reg .b64 	%rd<5>;

	ld.param.u64 	%rd2, [_Z23gpuKernelIndexPermute23Piiiii_param_0];
	ld.param.u32 	%r9, [_Z23gpuKernelIndexPermute23Piiiii_param_1];
	ld.param.u32 	%r11, [_Z23gpuKernelIndexPermute23Piiiii_param_2];
	ld.param.u32 	%r10, [_Z23gpuKernelIndexPermute23Piiiii_param_3];
	ld.param.u32 	%r12, [_Z23gpuKernelIndexPermute23Piiiii_param_4];
	mov.u32 	%r13, %tid.x;
	mov.u32 	%r14, %ctaid.x;
	mov.u32 	%r1, %ntid.x;
	mad.lo.s32 	%r27, %r14, %r1, %r13;
	mul.lo.s32 	%r3, %r11, %r9;
	mul.lo.s32 	%r4, %r3, %r10;
	mul.lo.s32 	%r5, %r4, %r12;
	setp.ge.s32 	%p1, %r27, %r5;
	@%p1 bra 	$L__BB2_3;
	mov.u32 	%r15, %nctaid.x;
	mul.lo.s32 	%r6, %r1, %r15;
	cvta.to.global.u64 	%rd1, %rd2;
$L__BB2_2:
	rem.s32 	%r16, %r27, %r4;
	div.s32 	%r17, %r16, %r3;
	mul.lo.s32 	%r18, %r17, %r3;
	sub.s32 	%r19, %r16, %r18;
	div.s32 	%r20, %r19, %r9;
	mul.lo.s32 	%r21, %r20, %r9;
	sub.s32 	%r22, %r19, %r21;
	mad.lo.s32 	%r23, %r20, %r10, %r17;
	sub.s32 	%r24, %r27, %r16;
	add.s32 	%r25, %r24, %r22;
	mad.lo.s32 	%r26, %r23, %r9, %r25;
	mul.wide.s32 	%rd3, %r27, 4;
	add.s64 	%rd4, %rd1, %rd3;
	st.global.u32 	[%rd4], %r26;
	add.s32 	%r27, %r27, %r6;
	setp.lt.s32 	%p2, %r27, %r5;
	@%p2 bra 	$L__BB2_2;
$L__BB2_3:
	ret;

}
	// .globl	_Z15gpuTemplateKronIdEvPT_S1_S1_iiii
.visible .entry _Z15gpuTemplateKronIdEvPT_S1_S1_iiii(
	.param .u64 .ptr .align 1 _Z15gpuTemplateKronIdEvPT_S1_S1_iiii_param_0,
	.param .u64 .ptr .align 1 _Z15gpuTemplateKronIdEvPT_S1_S1_iiii_param_1,
	.param .u64 .ptr .align 1 _Z15gpuTemplateKronIdEvPT_S1_S1_iiii_param_2,
	.param .u32 _Z15gpuTemplateKronIdEvPT_S1_S1_iiii_param_3,
	.param .u32 _Z15gpuTemplateKronIdEvPT_S1_S1_iiii_param_4,
	.param .u32 _Z15gpuTemplateKronIdEvPT_S1_S1_iiii_param_5,
	.param .u32 _Z15gpuTemplateKronIdEvPT_S1_S1_iiii_param_6
)
{
	.reg .pred 	%p<3>;
	.reg .b32 	%r<28>;
	.reg .b64 	%rd<13>;
	.reg .b64 	%fd<4>;

	ld.param.u64 	%rd4, [_Z15gpuTemplateKronIdEvPT_S1_S1_iiii_param_0];
	ld.param.u64 	%rd5, [_Z15gpuTemplateKronIdEvPT_S1_S1_iiii_param_1];
	ld.param.u64 	%rd6, [_Z15gpuTemplateKronIdEvPT_S1_S1_iiii_param_2];
	ld.param.u32 	%r8, [_Z15gpuTemplateKronIdEvPT_S1_S1_iiii_param_3];
	ld.param.u32 	%r11, [_Z15gpuTemplateKronIdEvPT_S1_S1_iiii_param_4];
	ld.param.u32 	%r9, [_Z15gpuTemplateKronIdEvPT_S1_S1_iiii_param_5];
	ld.param.u32 	%r10, [_Z15gpuTemplateKronIdEvPT_S1_S1_iiii_param_6];
	mov.u32 	%r12, %tid.x;
	mov.u32 	%r13, %ctaid.x;
	mov.u32 	%r1, %ntid.x;
	mad.lo.s32 	%r27, %r13, %r1, %r12;
	mul.lo.s32 	%r3, %r9, %r8;
	mul.lo.s32 	%r14, %r10, %r11;
	mul.lo.s32 	%r4, %r14, %r3;
	setp.ge.s32 	%p1, %r27, %r4;
	@%p1 bra 	$L__BB3_3;
	mov.u32 	%r15, %nctaid.x;
	mul.lo.s32 	%r5, %r1, %r15;
	cvta.to.global.u64 	%rd1, %rd5;
	cvta.to.global.u64 	%rd2, %rd6;
	cvta.to.global.u64 	%rd3, %rd4;
$L__BB3_2:
	div.s32 	%r16, %r27, %r3;
	mul.lo.s32 	%r17, %r16, %r3;
	sub.s32 	%r18, %r27, %r17;
	div.s32 	%r19, %r18, %r9;
	mul.lo.s32 	%r20, %r19, %r9;
	sub.s32 	%r21, %r18, %r20;
	div.s32 	%r22, %r16, %r10;
	mul.lo.s32 	%r23, %r22, %r10;
	sub.s32 	%r24, %r16, %r23;
	mad.lo.s32 	%r25, %r22, %r8, %r19;
	mul.wide.s32 	%rd7, %r25, 8;
	add.s64 	%rd8, %rd1, %rd7;
	ld.global.f64 	%fd1, [%rd8];
	mad.lo.s32 	%r26, %r24, %r9, %r21;
	mul.wide.s32 	%rd9, %r26, 8;
	add.s64 	%rd10, %rd2, %rd9;
	ld.global.f64 	%fd2, [%rd10];
	mul.f64 	%fd3, %fd1, %fd2;
	mul.wide.s32 	%rd11, %r27, 8;
	add.s64 	%rd12, %rd3, %rd11;
	st.global.f64 	[%rd12], %fd3;
	add.s32 	%r27, %r27, %r5;
	setp.lt.s32 	%p2, %r27, %r4;
	@%p2 bra 	$L__BB3_2;
$L__BB3_3:
	ret;

}
	// .globl	_Z15gpuTemplateKronIfEvPT_S1_S1_iiii
.visible .entry _Z15gpuTemplateKronIfEvPT_S1_S1_iiii(
	.param .u64 .ptr .align 1 _Z15gpuTemplateKronIfEvPT_S1_S1_iiii_param_0,
	.param .u64 .ptr .align 1 _Z15gpuTemplateKronIfEvPT_S1_S1_iiii_param_1,
	.param .u64 .ptr .align 1 _Z15gpuTemplateKronIfEvPT_S1_S1_iiii_param_2,
	.param .u32 _Z15gpuTemplateKronIfEvPT_S1_S1_iiii_param_3,
	.param .u32 _Z15gpuTemplateKronIfEvPT_S1_S1_iiii_param_4,
	.param .u32 _Z15gpuTemplateKronIfEvPT_S1_S1_iiii_param_5,
	.param .u32 _Z15gpuTemplateKronIfEvPT_S1_S1_iiii_param_6
)
{
	.reg .pred 	%p<3>;
	.reg .b32 	%r<28>;
	.reg .b32 	%f<4>;
	.reg .b64 	%rd<13>;

	ld.param.u64 	%rd4, [_Z15gpuTemplateKronIfEvPT_S1_S1_iiii_param_0];
	ld.param.u64 	%rd5, [_Z15gpuTemplateKronIfEvPT_S1_S1_iiii_param_1];
	ld.param.u64 	%rd6, [_Z15gpuTemplateKronIfEvPT_S1_S1_iiii_param_2];
	ld.param.u32 	%r8, [_Z15gpuTemplateKronIfEvPT_S1_S1_iiii_param_3];
	ld.param.u32 	%r11, [_Z15gpuTemplateKronIfEvPT_S1_S1_iiii_param_4];
	ld.param.u32 	%r9, [_Z15gpuTemplateKronIfEvPT_S1_S1_iiii_param_5];
	ld.param.u32 	%r10, [_Z15gpuTemplateKronIfEvPT_S1_S1_iiii_param_6];
	mov.u32 	%r12, %tid.x;
	mov.u32 	%r13, %ctaid.x;
	mov.u32 	%r1, %ntid.x;
	mad.lo.s32 	%r27, %r13, %r1, %r12;
	mul.lo.s32 	%r3, %r9, %r8;
	mul.lo.s32 	%r14, %r10, %r11;
	mul.lo.s32 	%r4, %r14, %r3;
	setp.ge.s32 	%p1, %r27, %r4;
	@%p1 bra 	$L__BB4_3;
	mov.u32 	%r15, %nctaid.x;
	mul.lo.s32 	%r5, %r1, %r15;
	cvta.to.global.u64 	%rd1, %rd5;
	cvta.to.global.u64 	%rd2, %rd6;
	cvta.to.global.u64 	%rd3, %rd4;
$L__BB4_2:
	div.s32 	%r16, %r27, %r3;
	mul.lo.s32 	%r17, %r16, %r3;
	sub.s32 	%r18, %r27, %r17;
	div.s32 	%r19, %r18, %r9;
	mul.lo.s32 	%r20, %r19, %r9;
	sub.s32 	%r21, %r18, %r20;
	div.s32 	%r22, %r16, %r10;
	mul.lo.s32 	%r23, %r22, %r10;
	sub.s32 	%r24, %r16, %r23;
	mad.lo.s32 	%r25, %r22, %r8, %r19;
	mul.wide.s32 	%rd7, %r25, 4;
	add.s64 	%rd8, %rd1, %rd7;
	ld.global.f32 	%f1, [%rd8];
	mad.lo.s32 	%r26, %r24, %r9, %r21;
	mul.wide.s32 	%rd9, %r26, 4;
	add.s64 	%rd10, %rd2, %rd9;
	ld.global.f32 	%f2, [%rd10];
	mul.f32 	%f3, %f1, %f2;
	mul.wide.s32 	%rd11, %r27, 4;
	add.s64 	%rd12, %rd3, %rd11;
	st.global.f32 	[%rd12], %f3;
	add.s32 	%r27, %r27, %r5;
	setp.lt.s32 	%p2, %r27, %r4;
	@%p2 bra 	$L__BB4_2;
$L__BB4_3:
	ret;

}
	// .globl	_Z18gpuTemplatePermuteIdEvPT_S1_Pii
.visible .entry _Z18gpuTemplatePermuteIdEvPT_S1_Pii(
	.param .u64 .ptr .align 1 _Z18gpuTemplatePermuteIdEvPT_S1_Pii_param_0,
	.param .u64 .ptr .align 1 _Z18gpuTemplatePermuteIdEvPT_S1_Pii_param_1,
	.param .u64 .ptr .align 1 _Z18gpuTemplatePermuteIdEvPT_S1_Pii_param_2,
	.param .u32 _Z18gpuTemplatePermuteIdEvPT_S1_Pii_param_3
)
{
	.reg .pred 	%p<3>;
	.reg .b32 	%r<12>;
	.reg .b64 	%rd<13>;
	.reg .b64 	%fd<2>;

	ld.param.u64 	%rd4, [_Z18gpuTemplatePermuteIdEvPT_S1_Pii_param_0];
	ld.param.u64 	%rd5, [_Z18gpuTemplatePermuteIdEvPT_S1_Pii_param_1];
	ld.param.u64 	%rd6, [_Z18gpuTemplatePermuteIdEvPT_S1_Pii_param_2];
	ld.param.u32 	%r6, [_Z18gpuTemplatePermuteIdEvPT_S1_Pii_param_3];
	mov.u32 	%r7, %tid.x;
	mov.u32 	%r8, %ctaid.x;
	mov.u32 	%r1, %ntid.x;
	mad.lo.s32 	%r11, %r8, %r1, %r7;
	setp.ge.s32 	%p1, %r11, %r6;
	@%p1 bra 	$L__BB5_3;
	mov.u32 	%r9, %nctaid.x;
	mul.lo.s32 	%r3, %r1, %r9;
	cvta.to.global.u64 	%rd1, %rd5;
	cvta.to.global.u64 	%rd2, %rd6;
	cvta.to.global.u64 	%rd3, %rd4;
$L__BB5_2:
	mul.wide.s32 	%rd7, %r11, 8;
	add.s64 	%rd8, %rd1, %rd7;
	ld.global.f64 	%fd1, [%rd8];
	mul.wide.s32 	%rd9, %r11, 4;
	add.s64 	%rd10, %rd2, %rd9;
	ld.global.u32 	%r10, [%rd10];
	mul.wide.s32 	%rd11, %r10, 8;
	add.s64 	%rd12, %rd3, %rd11;
	st.global.f64 	[%rd12], %fd1;
	add.s32 	%r11, %r11, %r3;
	setp.lt.s32 	%p2, %r11, %r6;
	@%p2 bra 	$L__BB5_2;
$L__BB5_3:
	ret;

}
	// .globl	_Z18gpuTemplatePermuteIfEvPT_S1_Pii
.visible .entry _Z18gpuTemplatePermuteIfEvPT_S1_Pii(
	.param .u64 .ptr .align 1 _Z18gpuTemplatePermuteIfEvPT_S1_Pii_param_0,
	.param .u64 .ptr .align 1 _Z18gpuTemplatePermuteIfEvPT_S1_Pii_param_1,
	.param .u64 .ptr .align 1 _Z18gpuTemplatePermuteIfEvPT_S1_Pii_param_2,
	.param .u32 _Z18gpuTemplatePermuteIfEvPT_S1_Pii_param_3
)
{
	.reg .pred 	%p<3>;
	.reg .b32 	%r<12>;
	.reg .b32 	%f<2>;
	.reg .b64 	%rd<12>;

	ld.param.u64 	%rd4, [_Z18gpuTemplatePermuteIfEvPT_S1_Pii_param_0];
	ld.param.u64 	%rd5, [_Z18gpuTemplatePermuteIfEvPT_S1_Pii_param_1];
	ld.param.u64 	%rd6, [_Z18gpuTemplatePermuteIfEvPT_S1_Pii_param_2];
	ld.param.u32 	%r6, [_Z18gpuTemplatePermuteIfEvPT_S1_Pii_param_3];
	mov.u32 	%r7, %tid.x;
	mov.u32 	%r8, %ctaid.x;
	mov.u32 	%r1, %ntid.x;
	mad.lo.s32 	%r11, %r8, %r1, %r7;
	setp.ge.s32 	%p1, %r11, %r6;
	@%p1 bra 	$L__BB6_3;
	mov.u32 	%r9, %nctaid.x;
	mul.lo.s32 	%r3, %r1, %r9;
	cvta.to.global.u64 	%rd1, %rd5;
	cvta.to.global.u64 	%rd2, %rd6;
	cvta.to.global.u64 	%rd3, %rd4;
$L__BB6_2:
	mul.wide.s32 	%rd7, %r11, 4;
	add.s64 	%rd8, %rd1, %rd7;
	ld.global.f32 	%f1, [%rd8];
	add.s64 	%rd9, %rd2, %rd7;
	ld.global.u32 	%r10, [%rd9];
	mul.wide.s32 	%rd10, %r10, 4;
	add.s64 	%rd11, %rd3, %rd10;
	st.global.f32 	[%rd11], %f1;
	add.s32 	%r11, %r11, %r3;
	setp.lt.s32 	%p2, %r11, %r6;
	@%p2 bra 	$L__BB6_2;
$L__BB6_3:
	ret;

}
	// .globl	_Z27gpuTemplatePermuteSharedMemIdEvPT_S1_Pii
.visible .entry _Z27gpuTemplatePermuteSharedMemIdEvPT_S1_Pii(
	.param .u64 .ptr .align 1 _Z27gpuTemplatePermuteSharedMemIdEvPT_S1_Pii_param_0,
	.param .u64 .ptr .align 1 _Z27gpuTemplatePermuteSharedMemIdEvPT_S1_Pii_param_1,
	.param .u64 .ptr .align 1 _Z27gpuTemplatePermuteSharedMemIdEvPT_S1_Pii_param_2,
	.param .u32 _Z27gpuTemplatePermuteSharedMemIdEvPT_S1_Pii_param_3
)
{
	.reg .pred 	%p<3>;
	.reg .b32 	%r<18>;
	.reg .b64 	%rd<12>;
	.reg .b64 	%fd<3>;
	// demoted variable
	.shared .align 8 .b8 _ZZ27gpuTemplatePermuteSharedMemIdEvPT_S1_PiiE7Ashared[8200];
	ld.param.u64 	%rd4, [_Z27gpuTemplatePermuteSharedMemIdEvPT_S1_Pii_param_0];
	ld.param.u64 	%rd5, [_Z27gpuTemplatePermuteSharedMemIdEvPT_S1_Pii_param_1];
	ld.param.u64 	%rd6, [_Z27gpuTemplatePermuteSharedMemIdEvPT_S1_Pii_param_2];
	ld.param.u32 	%r8, [_Z27gpuTemplatePermuteSharedMemIdEvPT_S1_Pii_param_3];
	mov.u32 	%r1, %tid.x;
	mov.u32 	%r2, %ntid.x;
	mov.u32 	%r9, %ctaid.x;
	mad.lo.s32 	%r17, %r9, %r2, %r1;
	setp.ge.s32 	%p1, %r17, %r8;
	@%p1 bra 	$L__BB7_3;
	cvta.to.global.u64 	%rd7, %rd6;
	mul.wide.u32 	%rd8, %r1, 4;
	add.s64 	%rd1, %rd7, %rd8;
	shl.b32 	%r10, %r1, 3;
	mov.u32 	%r11, _ZZ27gpuTemplatePermuteSharedMemIdEvPT_S1_PiiE7Ashared;
	add.s32 	%r4, %r11, %r10;
	mov.u32 	%r12, %nctaid.x;
	mul.lo.s32 	%r5, %r2, %r12;
	cvta.to.global.u64 	%rd2, %rd5;
	cvta.to.global.u64 	%rd3, %rd4;
$L__BB7_2:
	mul.wide.s32 	%rd9, %r17, 8;
	add.s64 	%rd10, %rd2, %rd9;
	ld.global.f64 	%fd1, [%rd10];
	ld.global.u32 	%r13, [%rd1];
	shl.b32 	%r14, %r13, 3;
	add.s32 	%r16, %r11, %r14;
	st.shared.f64 	[%r16], %fd1;
	bar.sync 	0;
	ld.shared.f64 	%fd2, [%r4];
	add.s64 	%rd11, %rd3, %rd9;
	st.global.f64 	[%rd11], %fd2;
	add.s32 	%r17, %r17, %r5;
	setp.lt.s32 	%p2, %r17, %r8;
	@%p2 bra 	$L__BB7_2;
$L__BB7_3:
	ret;

}
	// .globl	_Z27gpuTemplatePermuteSharedMemIfEvPT_S1_Pii
.visible .entry _Z27gpuTemplatePermuteSharedMemIfEvPT_S1_Pii(
	.param .u64 .ptr .align 1 _Z27gpuTemplatePermuteSharedMemIfEvPT_S1_Pii_param_0,
	.param .u64 .ptr .align 1 _Z27gpuTemplatePermuteSharedMemIfEvPT_S1_Pii_param_1,
	.param .u64 .ptr .align 1 _Z27gpuTemplatePermuteSharedMemIfEvPT_S1_Pii_param_2,
	.param .u32 _Z27gpuTemplatePermuteSharedMemIfEvPT_S1_Pii_param_3
)
{
	.reg .pred 	%p<3>;
	.reg .b32 	%r<18>;
	.reg .b32 	%f<3>;
	.reg .b64 	%rd<12>;
	// demoted variable
	.shared .align 4 .b8 _ZZ27gpuTemplatePermuteSharedMemIfEvPT_S1_PiiE7Ashared[4100];
	ld.param.u64 	%rd4, [_Z27gpuTemplatePermuteSharedMemIfEvPT_S1_Pii_param_0];
	ld.param.u64 	%rd5, [_Z27gpuTemplatePermuteSharedMemIfEvPT_S1_Pii_param_1];
	ld.param.u64 	%rd6, [_Z27gpuTemplatePermuteSharedMemIfEvPT_S1_Pii_param_2];
	ld.param.u32 	%r8, [_Z27gpuTemplatePermuteSharedMemIfEvPT_S1_Pii_param_3];
	mov.u32 	%r1, %tid.x;
	mov.u32 	%r2, %ntid.x;
	mov.u32 	%r9, %ctaid.x;
	mad.lo.s32 	%r17, %r9, %r2, %r1;
	setp.ge.s32 	%p1, %r17, %r8;
	@%p1 bra 	$L__BB8_3;
	cvta.to.global.u64 	%rd7, %rd6;
	mul.wide.u32 	%rd8, %r1, 4;
	add.s64 	%rd1, %rd7, %rd8;
	shl.b32 	%r10, %r1, 2;
	mov.u32 	%r11, _ZZ27gpuTemplatePermuteSharedMemIfEvPT_S1_PiiE7Ashared;
	add.s32 	%r4, %r11, %r10;
	mov.u32 	%r12, %nctaid.x;
	mul.lo.s32 	%r5, %r2, %r12;
	cvta.to.global.u64 	%rd2, %rd5;
	cvta.to.global.u64 	%rd3, %rd4;
$L__BB8_2:
	mul.wide.s32 	%rd9, %r17, 4;
	add.s64 	%rd10, %rd2, %rd9;
	ld.global.f32 	%f1, [%rd10];
	ld.global.u32 	%r13, [%rd1];
	shl.b32 	%r14, %r13, 2;
	add.s32 	%r16, %r11, %r14;
	st.shared.f32 	[%r16], %f1;
	bar.sync 	0;
	ld.shared.f32 	%f2, [%r4];
	add.s64 	%rd11, %rd3, %rd9;
	st.global.f32 	[%rd11], %f2;
	add.s32 	%r17, %r17, %r5;
	setp.lt.s32 	%p2, %r17, %r8;
	@%p2 bra 	$L__BB8_2;
$L__BB8_3:
	ret;

}
	// .globl	_Z20gpuTemplatePermute12IdEvPT_S1_iii
.visible .entry _Z20gpuTemplatePermute12IdEvPT_S1_iii(
	.param .u64 .ptr .align 1 _Z20gpuTemplatePermute12IdEvPT_S1_iii_param_0,
	.param .u64 .ptr .align 1 _Z20gpuTemplatePermute12IdEvPT_S1_iii_param_1,
	.param .u32 _Z20gpuTemplatePermute12IdEvPT_S1_iii_param_2,
	.param .u32 _Z20gpuTemplatePermute12IdEvPT_S1_iii_param_3,
	.param .u32 _Z20gpuTemplatePermute12IdEvPT_S1_iii_param_4
)
{


	ret;

}
	// .globl	_Z20gpuTemplatePermute12IfEvPT_S1_iii
.visible .entry _Z20gpuTemplatePermute12IfEvPT_S1_iii(
	.param .u64 .ptr .align 1 _Z20gpuTemplatePermute12IfEvPT_S1_iii_param_0,
	.param .u64 .ptr .align 1 _Z20gpuTemplatePermute12IfEvPT_S1_iii_param_1,
	.param .u32 _Z20gpuTemplatePermute12IfEvPT_S1_iii_param_2,
	.param .u32 _Z20gpuTemplatePermute12IfEvPT_S1_iii_param_3,
	.param .u32 _Z20gpuTemplatePermute12IfEvPT_S1_iii_param_4
)
{


	ret;

}
	// .globl	_Z20gpuTemplatePermute13IdEvPT_S1_iiii
.visible .entry _Z20gpuTemplatePermute13IdEvPT_S1_iiii(
	.param .u64 .ptr .align 1 _Z20gpuTemplatePermute13IdEvPT_S1_iiii_param_0,
	.param .u64 .ptr .align 1 _Z20gpuTemplatePermute13IdEvPT_S1_iiii_param_1,
	.param .u32 _Z20gpuTemplatePermute13IdEvPT_S1_iiii_param_2,
	.param .u32 _Z20gpuTemplatePermute13IdEvPT_S1_iiii_param_3,
	.param .u32 _Z20gpuTemplatePermute13IdEvPT_S1_iiii_param_4,
	.param .u32 _Z20gpuTemplatePermute13IdEvPT_S1_iiii_param_5
)
{
	.reg .pred 	%p<3>;
	.reg .b32 	%r<28>;
	.reg .b64 	%rd<9>;
	.reg .b64 	%fd<2>;

	ld.param.u64 	%rd3, [_Z20gpuTemplatePermute13IdEvPT_S1_iiii_param_0];
	ld.param.u64 	%rd4, [_Z20gpuTemplatePermute13IdEvPT_S1_iiii_param_1];
	ld.param.u32 	%r9, [_Z20gpuTemplatePermute13IdEvPT_S1_iiii_param_2];
	ld.param.u32 	%r10, [_Z20gpuTemplatePermute13IdEvPT_S1_iiii_param_3];
	ld.param.u32 	%r11, [_Z20gpuTemplatePermute13IdEvPT_S1_iiii_param_4];
	ld.param.u32 	%r12, [_Z20gpuTemplatePermute13IdEvPT_S1_iiii_param_5];
	mov.u32 	%r13, %tid.x;
	mov.u32 	%r14, %ctaid.x;
	mov.u32 	%r1, %ntid.x;
	mad.lo.s32 	%r27, %r14, %r1, %r13;
	mul.lo.s32 	%r3, %r10, %r9;
	mul.lo.s32 	%r4, %r3, %r11;
	mul.lo.s32 	%r5, %r4, %r12;
	setp.ge.s32 	%p1, %r27, %r5;
	@%p1 bra 	$L__BB11_3;
	mov.u32 	%r15, %nctaid.x;
	mul.lo.s32 	%r6, %r1, %r15;
	cvta.to.global.u64 	%rd1, %rd4;
	cvta.to.global.u64 	%rd2, %rd3;
$L__BB11_2:
	rem.s32 	%r16, %r27, %r4;
	div.s32 	%r17, %r16, %r3;
	mul.lo.s32 	%r18, %r17, %r3;
	sub.s32 	%r19, %r16, %r18;
	div.s32 	%r20, %r19, %r9;
	mul.lo.s32 	%r21, %r20, %r9;
	sub.s32 	%r22, %r19, %r21;
	mul.wide.s32 	%rd5, %r27, 8;
	add.s64 	%rd6, %rd1, %rd5;
	ld.global.f64 	%fd1, [%rd6];
	mad.lo.s32 	%r23, %r22, %r10, %r20;
	sub.s32 	%r24, %r27, %r16;
	add.s32 	%r25, %r24, %r17;
	mad.lo.s32 	%r26, %r23, %r11, %r25;
	mul.wide.s32 	%rd7, %r26, 8;
	add.s64 	%rd8, %rd2, %rd7;
	st.global.f64 	[%rd8], %fd1;
	add.s32 	%r27, %r27, %r6;
	setp.lt.s32 	%p2, %r27, %r5;
	@%p2 bra 	$L__BB11_2;
$L__BB11_3:
	ret;

}
	// .globl	_Z20gpuTemplatePermute13IfEvPT_S1_iiii
.visible .entry _Z20gpuTemplatePermute13IfEvPT_S1_iiii(
	.param .u64 .ptr .align 1 _Z20gpuTemplatePermute13IfEvPT_S1_iiii_param_0,
	.param .u64 .ptr .align 1 _Z20gpuTemplatePermute13IfEvPT_S1_iiii_param_1,
	.param .u32 _Z20gpuTemplatePermute13IfEvPT_S1_iiii_param_2,
	.param .u32 _Z20gpuTemplatePermute13IfEvPT_S1_iiii_param_3,
	.param .u32 _Z20gpuTemplatePermute13IfEvPT_S1_iiii_param_4,
	.param .u32 _Z20gpuTemplatePermute13IfEvPT_S1_iiii_param_5
)
{
	.reg .pred 	%p<3>;
	.reg .b32 	%r<28>;
	.reg .b32 	%f<2>;
	.reg .b64 	%rd<9>;

	ld.param.u64 	%rd3, [_Z20gpuTemplatePermute13IfEvPT_S1_iiii_param_0];
	ld.param.u64 	%rd4, [_Z20gpuTemplatePermute13IfEvPT_S1_iiii_param_1];
	ld.param.u32 	%r9, [_Z20gpuTemplatePermute13IfEvPT_S1_iiii_param_2];
	ld.param.u32 	%r10, [_Z20gpuTemplatePermute13IfEvPT_S1_iiii_param_3];
	ld.param.u32 	%r11, [_Z20gpuTemplatePermute13IfEvPT_S1_iiii_param_4];
	ld.param.u32 	%r12, [_Z20gpuTemplatePermute13IfEvPT_S1_iiii_param_5];
	mov.u32 	%r13, %tid.x;
	mov.u32 	%r14, %ctaid.x;
	mov.u32 	%r1, %ntid.x;
	mad.lo.s32 	%r27, %r14, %r1, %r13;
	mul.lo.s32 	%r3, %r10, %r9;
	mul.lo.s32 	%r4, %r3, %r11;
	mul.lo.s32 	%r5, %r4, %r12;
	setp.ge.s32 	%p1, %r27, %r5;
	@%p1 bra 	$L__BB12_3;
	mov.u32 	%r15, %nctaid.x;
	mul.lo.s32 	%r6, %r1, %r15;
	cvta.to.global.u64 	%rd1, %rd4;
	cvta.to.global.u64 	%rd2, %rd3;
$L__BB12_2:
	rem.s32 	%r16, %r27, %r4;
	div.s32 	%r17, %r16, %r3;
	mul.lo.s32 	%r18, %r17, %r3;
	sub.s32 	%r19, %r16, %r18;
	div.s32 	%r20, %r19, %r9;
	mul.lo.s32 	%r21, %r20, %r9;
	sub.s32 	%r22, %r19, %r21;
	mul.wide.s32 	%rd5, %r27, 4;
	add.s64 	%rd6, %rd1, %rd5;
	ld.global.f32 	%f1, [%rd6];
	mad.lo.s32 	%r23, %r22, %r10, %r20;
	sub.s32 	%r24, %r27, %r16;
	add.s32 	%r25, %r24, %r17;
	mad.lo.s32 	%r26, %r23, %r11, %r25;
	mul.wide.s32 	%rd7, %r26, 4;
	add.s64 	%rd8, %rd2, %rd7;
	st.global.f32 	[%rd8], %f1;
	add.s32 	%r27, %r27, %r6;
	setp.lt.s32 	%p2, %r27, %r5;
	@%p2 bra 	$L__BB12_2;
$L__BB12_3:
	ret;

}
	// .globl	_Z20gpuTemplatePermute23IdEvPT_S1_iiii
.visible .entry _Z20gpuTemplatePermute23IdEvPT_S1_iiii(
	.param .u64 .ptr .align 1 _Z20gpuTemplatePermute23IdEvPT_S1_iiii_param_0,
	.param .u64 .ptr .align 1 _Z20gpuTemplatePermute23IdEvPT_S1_iiii_param_1,
	.param .u32 _Z20gpuTemplatePermute23IdEvPT_S1_iiii_param_2,
	.param .u32 _Z20gpuTemplatePermute23IdEvPT_S1_iiii_param_3,
	.param .u32 _Z20gpuTemplatePermute23IdEvPT_S1_iiii_param_4,
	.param .u32 _Z20gpuTemplatePermute23IdEvPT_S1_iiii_param_5
)
{
	.reg .pred 	%p<3>;
	.reg .b32 	%r<28>;
	.reg .b64 	%rd<9>;
	.reg .b64 	%fd<2>;

	ld.param.u64 	%rd3, [_Z20gpuTemplatePermute23IdEvPT_S1_iiii_param_0];
	ld.param.u64 	%rd4, [_Z20gpuTemplatePermute23IdEvPT_S1_iiii_param_1];
	ld.param.u32 	%r9, [_Z20gpuTemplatePermute23IdEvPT_S1_iiii_param_2];
	ld.param.u32 	%r11, [_Z20gpuTemplatePermute23IdEvPT_S1_iiii_param_3];
	ld.param.u32 	%r10, [_Z20gpuTemplatePermute23IdEvPT_S1_iiii_param_4];
	ld.param.u32 	%r12, [_Z20gpuTemplatePermute23IdEvPT_S1_iiii_param_5];
	mov.u32 	%r13, %tid.x;
	mov.u32 	%r14, %ctaid.x;
	mov.u32 	%r1, %ntid.x;
	mad.lo.s32 	%r27, %r14, %r1, %r13;
	mul.lo.s32 	%r3, %r11, %r9;
	mul.lo.s32 	%r4, %r3, %r10;
	mul.lo.s32 	%r5, %r4, %r12;
	setp.ge.s32 	%p1, %r27, %r5;
	@%p1 bra 	$L__BB13_3;
	mov.u32 	%r15, %nctaid.x;
	mul.lo.s32 	%r6, %r1, %r15;
	cvta.to.global.u64 	%rd1, %rd4;
	cvta.to.global.u64 	%rd2, %rd3;
$L__BB13_2:
	rem.s32 	%r16, %r27, %r4;
	div.s32 	%r17, %r16, %r3;
	mul.lo.s32 	%r18, %r17, %r3;
	sub.s32 	%r19, %r16, %r18;
	div.s32 	%r20, %r19, %r9;
	mul.lo.s32 	%r21, %r20, %r9;
	sub.s32 	%r22, %r19, %r21;
	mul.wide.s32 	%rd5, %r27, 8;
	add.s64 	%rd6, %rd1, %rd5;
	ld.global.f64 	%fd1, [%rd6];
	mad.lo.s32 	%r23, %r20, %r10, %r17;
	sub.s32 	%r24, %r27, %r16;
	add.s32 	%r25, %r24, %r22;
	mad.lo.s32 	%r26, %r23, %r9, %r25;
	mul.wide.s32 	%rd7, %r26, 8;
	add.s64 	%rd8, %rd2, %rd7;
	st.global.f64 	[%rd8], %fd1;
	add.s32 	%r27, %r27, %r6;
	setp.lt.s32 	%p2, %r27, %r5;
	@%p2 bra 	$L__BB13_2;
$L__BB13_3:
	ret;

}
	// .globl	_Z20gpuTemplatePermute23IfEvPT_S1_iiii
.visible .entry _Z20gpuTemplatePermute23IfEvPT_S1_iiii(
	.param .u64 .ptr .align 1 _Z20gpuTemplatePermute23IfEvPT_S1_iiii_param_0,
	.param .u64 .ptr .align 1 _Z20gpuTemplatePermute23IfEvPT_S1_iiii_param_1,
	.param .u32 _Z20gpuTemplatePermute23IfEvPT_S1_iiii_param_2,
	.param .u32 _Z20gpuTemplatePermute23IfEvPT_S1_iiii_param_3,
	.param .u32 _Z20gpuTemplatePermute23IfEvPT_S1_iiii_param_4,
	.param .u32 _Z20gpuTemplatePermute23IfEvPT_S1_iiii_param_5
)
{
	.reg .pred 	%p<3>;
	.reg .b32 	%r<28>;
	.reg .b32 	%f<2>;
	.reg .b64 	%rd<9>;

	ld.param.u64 	%rd3, [_Z20gpuTemplatePermute23IfEvPT_S1_iiii_param_0];
	ld.param.u64 	%rd4, [_Z20gpuTemplatePermute23IfEvPT_S1_iiii_param_1];
	ld.param.u32 	%r9, [_Z20gpuTemplatePermute23IfEvPT_S1_iiii_param_2];
	ld.param.u32 	%r11, [_Z20gpuTemplatePermute23IfEvPT_S1_iiii_param_3];
	ld.param.u32 	%r10, [_Z20gpuTemplatePermute23IfEvPT_S1_iiii_param_4];
	ld.param.u32 	%r12, [_Z20gpuTemplatePermute23IfEvPT_S1_iiii_param_5];
	mov.u32 	%r13, %tid.x;
	mov.u32 	%r14, %ctaid.x;
	mov.u32 	%r1, %ntid.x;
	mad.lo.s32 	%r27, %r14, %r1, %r13;
	mul.lo.s32 	%r3, %r11, %r9;
	mul.lo.s32 	%r4, %r3, %r10;
	mul.lo.s32 	%r5, %r4, %r12;
	setp.ge.s32 	%p1, %r27, %r5;
	@%p1 bra 	$L__BB14_3;
	mov.u32 	%r15, %nctaid.x;
	mul.lo.s32 	%r6, %r1, %r15;
	cvta.to.global.u64 	%rd1, %rd4;
	cvta.to.global.u64 	%rd2, %rd3;
$L__BB14_2:
	rem.s32 	%r16, %r27, %r4;
	div.s32 	%r17, %r16, %r3;
	mul.lo.s32 	%r18, %r17, %r3;
	sub.s32 	%r19, %r16, %r18;
	div.s32 	%r20, %r19, %r9;
	mul.lo.s32 	%r21, %r20, %r9;
	sub.s32 	%r22, %r19, %r21;
	mul.wide.s32 	%rd5, %r27, 4;
	add.s64 	%rd6, %rd1, %rd5;
	ld.global.f32 	%f1, [%rd6];
	mad.lo.s32 	%r23, %r20, %r10, %r17;
	sub.s32 	%r24, %r27, %r16;
	add.s32 	%r25, %r24, %r22;
	mad.lo.s32 	%r26, %r23, %r9, %r25;
	mul.wide.s32 	%rd7, %r26, 4;
	add.s64 	%rd8, %rd2, %rd7;
	st.global.f32 	[%rd8], %f1;
	add.s32 	%r27, %r27, %r6;
	setp.lt.s32 	%p2, %r27, %r5;
	@%p2 bra 	$L__BB14_2;
$L__BB14_3:
	ret;

}


// ===== COMPILED SASS (sm_100) =====

	.target	sm_100

	.elftype	@"ET_EXEC"


//--------------------- .note.nv.tkinfo           --------------------------
	.section	.note.nv.tkinfo,"",@"SHT_NOTE"
	.sectionflags	@"SHF_NOTE_NV_TKINFO"
	.tkinfo
        /*0018*/ 	.word	0x00000002
        /*0030*/ 	.string	""
        /*0030*/ 	.string	"ptxas"
        /*0030*/ 	.string	"Cuda compilation tools, release 13.0, V13.0.88"
        /*0030*/ 	.string	"Build cuda_13.0.r13.0/compiler.36424714_0"
        /*0030*/ 	.string	"-arch sm_100 -m 64 "



//--------------------- .note.nv.cuinfo           --------------------------
	.section	.note.nv.cuinfo,"",@"SHT_NOTE"
	.sectionflags	@"SHF_NOTE_NV_CUINFO"
        /*0018*/ 	.short	0x0002
        /*001a*/ 	.short	0x0064
        /*001c*/ 	.short	0x0082
	.zero		2


//--------------------- .nv.info                  --------------------------
	.section	.nv.info,"",@"SHT_CUDA_INFO"
	.align	4


	//----- nvinfo : EIATTR_REGCOUNT
	.align		4
        /*0000*/ 	.byte	0x04, 0x2f
        /*0002*/ 	.short	(.L_1 - .L_0)
	.align		4
.L_0:
        /*0004*/ 	.word	index@(_Z23gpuKernelIndexPermute12Piiii)
        /*0008*/ 	.word	0x00000013


	//----- nvinfo : EIATTR_FRAME_SIZE
	.align		4
.L_1:
        /*000c*/ 	.byte	0x04, 0x11
        /*000e*/ 	.short	(.L_3 - .L_2)
	.align		4
.L_2:
        /*0010*/ 	.word	index@(_Z23gpuKernelIndexPermute12Piiii)
        /*0014*/ 	.word	0x00000000


	//----- nvinfo : EIATTR_REGCOUNT
	.align		4
.L_3:
        /*0018*/ 	.byte	0x04, 0x2f
        /*001a*/ 	.short	(.L_5 - .L_4)
	.align		4
.L_4:
        /*001c*/ 	.word	index@(_Z23gpuKernelIndexPermute13Piiiii)
        /*0020*/ 	.word	0x00000017


	//----- nvinfo : EIATTR_FRAME_SIZE
	.align		4
.L_5:
        /*0024*/ 	.byte	0x04, 0x11
        /*0026*/ 	.short	(.L_7 - .L_6)
	.align		4
.L_6:
        /*0028*/ 	.word	index@(_Z23gpuKernelIndexPermute13Piiiii)
        /*002c*/ 	.word	0x00000000


	//----- nvinfo : EIATTR_REGCOUNT
	.align		4
.L_7:
        /*0030*/ 	.byte	0x04, 0x2f
        /*0032*/ 	.short	(.L_9 - .L_8)
	.align		4
.L_8:
        /*0034*/ 	.word	index@(_Z23gpuKernelIndexPermute23Piiiii)
        /*0038*/ 	.word	0x00000017


	//----- nvinfo : EIATTR_FRAME_SIZE
	.align		4
.L_9:
        /*003c*/ 	.byte	0x04, 0x11
        /*003e*/ 	.short	(.L_11 - .L_10)
	.align		4
.L_10:
        /*0040*/ 	.word	index@(_Z23gpuKernelIndexPermute23Piiiii)
        /*0044*/ 	.word	0x00000000


	//----- nvinfo : EIATTR_REGCOUNT
	.align		4
.L_11:
        /*0048*/ 	.byte	0x04, 0x2f
        /*004a*/ 	.short	(.L_13 - .L_12)
	.align		4
.L_12:
        /*004c*/ 	.word	index@(_Z15gpuTemplateKronIdEvPT_S1_S1_iiii)
        /*0050*/ 	.word	0x0000001c


	//----- nvinfo : EIATTR_FRAME_SIZE
	.align		4
.L_13:
        /*0054*/ 	.byte	0x04, 0x11
        /*0056*/ 	.short	(.L_15 - .L_14)
	.align		4
.L_14:
        /*0058*/ 	.word	index@(_Z15gpuTemplateKronIdEvPT_S1_S1_iiii)
        /*005c*/ 	.word	0x00000000


	//----- nvinfo : EIATTR_REGCOUNT
	.align		4
.L_15:
        /*0060*/ 	.byte	0x04, 0x2f
        /*0062*/ 	.short	(.L_17 - .L_16)
	.align		4
.L_16:
        /*0064*/ 	.word	index@(_Z15gpuTemplateKronIfEvPT_S1_S1_iiii)
        /*0068*/ 	.word	0x0000001c


	//----- nvinfo : EIATTR_FRAME_SIZE
	.align		4
.L_17:
        /*006c*/ 	.byte	0x04, 0x11
        /*006e*/ 	.short	(.L_19 - .L_18)
	.align		4
.L_18:
        /*0070*/ 	.word	index@(_Z15gpuTemplateKronIfEvPT_S1_S1_iiii)
        /*0074*/ 	.word	0x00000000


	//----- nvinfo : EIATTR_REGCOUNT
	.align		4
.L_19:
        /*0078*/ 	.byte	0x04, 0x2f
        /*007a*/ 	.short	(.L_21 - .L_20)
	.align		4
.L_20:
        /*007c*/ 	.word	index@(_Z18gpuTemplatePermuteIdEvPT_S1_Pii)
        /*0080*/ 	.word	0x00000012


	//----- nvinfo : EIATTR_FRAME_SIZE
	.align		4
.L_21:
        /*0084*/ 	.byte	0x04, 0x11
        /*0086*/ 	.short	(.L_23 - .L_22)
	.align		4
.L_22:
        /*0088*/ 	.word	index@(_Z18gpuTemplatePermuteIdEvPT_S1_Pii)
        /*008c*/ 	.word	0x00000000


	//----- nvinfo : EIATTR_REGCOUNT
	.align		4
.L_23:
        /*0090*/ 	.byte	0x04, 0x2f
        /*0092*/ 	.short	(.L_25 - .L_24)
	.align		4
.L_24:
        /*0094*/ 	.word	index@(_Z18gpuTemplatePermuteIfEvPT_S1_Pii)
        /*0098*/ 	.word	0x00000012


	//----- nvinfo : EIATTR_FRAME_SIZE
	.align		4
.L_25:
        /*009c*/ 	.byte	0x04, 0x11
        /*009e*/ 	.short	(.L_27 - .L_26)
	.align		4
.L_26:
        /*00a0*/ 	.word	index@(_Z18gpuTemplatePermuteIfEvPT_S1_Pii)
        /*00a4*/ 	.word	0x00000000


	//----- nvinfo : EIATTR_REGCOUNT
	.align		4
.L_27:
        /*00a8*/ 	.byte	0x04, 0x2f
        /*00aa*/ 	.short	(.L_29 - .L_28)
	.align		4
.L_28:
        /*00ac*/ 	.word	index@(_Z27gpuTemplatePermuteSharedMemIdEvPT_S1_Pii)
        /*00b0*/ 	.word	0x00000012


	//----- nvinfo : EIATTR_FRAME_SIZE
	.align		4
.L_29:
        /*00b4*/ 	.byte	0x04, 0x11
        /*00b6*/ 	.short	(.L_31 - .L_30)
	.align		4
.L_30:
        /*00b8*/ 	.word	index@(_Z27gpuTemplatePermuteSharedMemIdEvPT_S1_Pii)
        /*00bc*/ 	.word	0x00000000


	//----- nvinfo : EIATTR_REGCOUNT
	.align		4
.L_31:
        /*00c0*/ 	.byte	0x04, 0x2f
        /*00c2*/ 	.short	(.L_33 - .L_32)
	.align		4
.L_32:
        /*00c4*/ 	.word	index@(_Z27gpuTemplatePermuteSharedMemIfEvPT_S1_Pii)
        /*00c8*/ 	.word	0x00000012


	//----- nvinfo : EIATTR_FRAME_SIZE
	.align		4
.L_33:
        /*00cc*/ 	.byte	0x04, 0x11
        /*00ce*/ 	.short	(.L_35 - .L_34)
	.align		4
.L_34:
        /*00d0*/ 	.word	index@(_Z27gpuTemplatePermuteSharedMemIfEvPT_S1_Pii)
        /*00d4*/ 	.word	0x00000000


	//----- nvinfo : EIATTR_REGCOUNT
	.align		4
.L_35:
        /*00d8*/ 	.byte	0x04, 0x2f
        /*00da*/ 	.short	(.L_37 - .L_36)
	.align		4
.L_36:
        /*00dc*/ 	.word	index@(_Z20gpuTemplatePermute12IdEvPT_S1_iii)
        /*00e0*/ 	.word	0x00000004


	//----- nvinfo : EIATTR_FRAME_SIZE
	.align		4
.L_37:
        /*00e4*/ 	.byte	0x04, 0x11
        /*00e6*/ 	.short	(.L_39 - .L_38)
	.align		4
.L_38:
        /*00e8*/ 	.word	index@(_Z20gpuTemplatePermute12IdEvPT_S1_iii)
        /*00ec*/ 	.word	0x00000000


	//----- nvinfo : EIATTR_REGCOUNT
	.align		4
.L_39:
        /*00f0*/ 	.byte	0x04, 0x2f
        /*00f2*/ 	.short	(.L_41 - .L_40)
	.align		4
.L_40:
        /*00f4*/ 	.word	index@(_Z20gpuTemplatePermute12IfEvPT_S1_iii)
        /*00f8*/ 	.word	0x00000004


	//----- nvinfo : EIATTR_FRAME_SIZE
	.align		4
.L_41:
        /*00fc*/ 	.byte	0x04, 0x11
        /*00fe*/ 	.short	(.L_43 - .L_42)
	.align		4
.L_42:
        /*0100*/ 	.word	index@(_Z20gpuTemplatePermute12IfEvPT_S1_iii)
        /*0104*/ 	.word	0x00000000


	//----- nvinfo : EIATTR_REGCOUNT
	.align		4
.L_43:
        /*0108*/ 	.byte	0x04, 0x2f
        /*010a*/ 	.short	(.L_45 - .L_44)
	.align		4
.L_44:
        /*010c*/ 	.word	index@(_Z20gpuTemplatePermute13IdEvPT_S1_iiii)
        /*0110*/ 	.word	0x0000001a


	//----- nvinfo : EIATTR_FRAME_SIZE
	.align		4
.L_45:
        /*0114*/ 	.byte	0x04, 0x11
        /*0116*/ 	.short	(.L_47 - .L_46)
	.align		4
.L_46:
        /*0118*/ 	.word	index@(_Z20gpuTemplatePermute13IdEvPT_S1_iiii)
        /*011c*/ 	.word	0x00000000


	//----- nvinfo : EIATTR_REGCOUNT
	.align		4
.L_47:
        /*0120*/ 	.byte	0x04, 0x2f
        /*0122*/ 	.short	(.L_49 - .L_48)
	.align		4
.L_48:
        /*0124*/ 	.word	index@(_Z20gpuTemplatePermute13IfEvPT_S1_iiii)
        /*0128*/ 	.word	0x00000019


	//----- nvinfo : EIATTR_FRAME_SIZE
	.align		4
.L_49:
        /*012c*/ 	.byte	0x04, 0x11
        /*012e*/ 	.short	(.L_51 - .L_50)
	.align		4
.L_50:
        /*0130*/ 	.word	index@(_Z20gpuTemplatePermute13IfEvPT_S1_iiii)
        /*0134*/ 	.word	0x00000000


	//----- nvinfo : EIATTR_REGCOUNT
	.align		4
.L_51:
        /*0138*/ 	.byte	0x04, 0x2f
        /*013a*/ 	.short	(.L_53 - .L_52)
	.align		4
.L_52:
        /*013c*/ 	.word	index@(_Z20gpuTemplatePermute23IdEvPT_S1_iiii)
        /*0140*/ 	.word	0x0000001a


	//----- nvinfo : EIATTR_FRAME_SIZE
	.align		4
.L_53:
        /*0144*/ 	.byte	0x04, 0x11
        /*0146*/ 	.short	(.L_55 - .L_54)
	.align		4
.L_54:
        /*0148*/ 	.word	index@(_Z20gpuTemplatePermute23IdEvPT_S1_iiii)
        /*014c*/ 	.word	0x00000000


	//----- nvinfo : EIATTR_REGCOUNT
	.align		4
.L_55:
        /*0150*/ 	.byte	0x04, 0x2f
        /*0152*/ 	.short	(.L_57 - .L_56)
	.align		4
.L_56:
        /*0154*/ 	.word	index@(_Z20gpuTemplatePermute23IfEvPT_S1_iiii)
        /*0158*/ 	.word	0x00000019


	//----- nvinfo : EIATTR_FRAME_SIZE
	.align		4
.L_57:
        /*015c*/ 	.byte	0x04, 0x11
        /*015e*/ 	.short	(.L_59 - .L_58)
	.align		4
.L_58:
        /*0160*/ 	.word	index@(_Z20gpuTemplatePermute23IfEvPT_S1_iiii)
        /*0164*/ 	.word	0x00000000


	//----- nvinfo : EIATTR_MIN_STACK_SIZE
	.align		4
.L_59:
        /*0168*/ 	.byte	0x04, 0x12
        /*016a*/ 	.short	(.L_61 - .L_60)
	.align		4
.L_60:
        /*016c*/ 	.word	index@(_Z20gpuTemplatePermute23IfEvPT_S1_iiii)
        /*0170*/ 	.word	0x00000000


	//----- nvinfo : EIATTR_MIN_STACK_SIZE
	.align		4
.L_61:
        /*0174*/ 	.byte	0x04, 0x12
        /*0176*/ 	.short	(.L_63 - .L_62)
	.align		4
.L_62:
        /*0178*/ 	.word	index@(_Z20gpuTemplatePermute23IdEvPT_S1_iiii)
        /*017c*/ 	.word	0x00000000


	//----- nvinfo : EIATTR_MIN_STACK_SIZE
	.align		4
.L_63:
        /*0180*/ 	.byte	0x04, 0x12
        /*0182*/ 	.short	(.L_65 - .L_64)
	.align		4
.L_64:
        /*0184*/ 	.word	index@(_Z20gpuTemplatePermute13IfEvPT_S1_iiii)
        /*0188*/ 	.word	0x00000000


	//----- nvinfo : EIATTR_MIN_STACK_SIZE
	.align		4
.L_65:
        /*018c*/ 	.byte	0x04, 0x12
        /*018e*/ 	.short	(.L_67 - .L_66)
	.align		4
.L_66:
        /*0190*/ 	.word	index@(_Z20gpuTemplatePermute13IdEvPT_S1_iiii)
        /*0194*/ 	.word	0x00000000


	//----- nvinfo : EIATTR_MIN_STACK_SIZE
	.align		4
.L_67:
        /*0198*/ 	.byte	0x04, 0x12
        /*019a*/ 	.short	(.L_69 - .L_68)
	.align		4
.L_68:
        /*019c*/ 	.word	index@(_Z20gpuTemplatePermute12IfEvPT_S1_iii)
        /*01a0*/ 	.word	0x00000000


	//----- nvinfo : EIATTR_MIN_STACK_SIZE
	.align		4
.L_69:
        /*01a4*/ 	.byte	0x04, 0x12
        /*01a6*/ 	.short	(.L_71 - .L_70)
	.align		4
.L_70:
        /*01a8*/ 	.word	index@(_Z20gpuTemplatePermute12IdEvPT_S1_iii)
        /*01ac*/ 	.word	0x00000000


	//----- nvinfo : EIATTR_MIN_STACK_SIZE
	.align		4
.L_71:
        /*01b0*/ 	.byte	0x04, 0x12
        /*01b2*/ 	.short	(.L_73 - .L_72)
	.align		4
.L_72:
        /*01b4*/ 	.word	index@(_Z27gpuTemplatePermuteSharedMemIfEvPT_S1_Pii)
        /*01b8*/ 	.word	0x00000000


	//----- nvinfo : EIATTR_MIN_STACK_SIZE
	.align		4
.L_73:
        /*01bc*/ 	.byte	0x04, 0x12
        /*01be*/ 	.short	(.L_75 - .L_74)
	.align		4
.L_74:
        /*01c0*/ 	.word	index@(_Z27gpuTemplatePermuteSharedMemIdEvPT_S1_Pii)
        /*01c4*/ 	.word	0x00000000


	//----- nvinfo : EIATTR_MIN_STACK_SIZE
	.align		4
.L_75:
        /*01c8*/ 	.byte	0x04, 0x12
        /*01ca*/ 	.short	(.L_77 - .L_76)
	.align		4
.L_76:
        /*01cc*/ 	.word	index@(_Z18gpuTemplatePermuteIfEvPT_S1_Pii)
        /*01d0*/ 	.word	0x00000000


	//----- nvinfo : EIATTR_MIN_STACK_SIZE
	.align		4
.L_77:
        /*01d4*/ 	.byte	0x04, 0x12
        /*01d6*/ 	.short	(.L_79 - .L_78)
	.align		4
.L_78:
        /*01d8*/ 	.word	index@(_Z18gpuTemplatePermuteIdEvPT_S1_Pii)
        /*01dc*/ 	.word	0x00000000


	//----- nvinfo : EIATTR_MIN_STACK_SIZE
	.align		4
.L_79:
        /*01e0*/ 	.byte	0x04, 0x12
        /*01e2*/ 	.short	(.L_81 - .L_80)
	.align		4
.L_80:
        /*01e4*/ 	.word	index@(_Z15gpuTemplateKronIfEvPT_S1_S1_iiii)
        /*01e8*/ 	.word	0x00000000


	//----- nvinfo : EIATTR_MIN_STACK_SIZE
	.align		4
.L_81:
        /*01ec*/ 	.byte	0x04, 0x12
        /*01ee*/ 	.short	(.L_83 - .L_82)
	.align		4
.L_82:
        /*01f0*/ 	.word	index@(_Z15gpuTemplateKronIdEvPT_S1_S1_iiii)
        /*01f4*/ 	.word	0x00000000


	//----- nvinfo : EIATTR_MIN_STACK_SIZE
	.align		4
.L_83:
        /*01f8*/ 	.byte	0x04, 0x12
        /*01fa*/ 	.short	(.L_85 - .L_84)
	.align		4
.L_84:
        /*01fc*/ 	.word	index@(_Z23gpuKernelIndexPermute23Piiiii)
        /*0200*/ 	.word	0x00000000


	//----- nvinfo : EIATTR_MIN_STACK_SIZE
	.align		4
.L_85:
        /*0204*/ 	.byte	0x04, 0x12
        /*0206*/ 	.short	(.L_87 - .L_86)
	.align		4
.L_86:
        /*0208*/ 	.word	index@(_Z23gpuKernelIndexPermute13Piiiii)
        /*020c*/ 	.word	0x00000000


	//----- nvinfo : EIATTR_MIN_STACK_SIZE
	.align		4
.L_87:
        /*0210*/ 	.byte	0x04, 0x12
        /*0212*/ 	.short	(.L_89 - .L_88)
	.align		4
.L_88:
        /*0214*/ 	.word	index@(_Z23gpuKernelIndexPermute12Piiii)
        /*0218*/ 	.word	0x00000000
.L_89:


//--------------------- .nv.compat                --------------------------
	.section	.nv.compat,"",@"SHT_CUDA_COMPAT_INFO"
	.align	4
        /*0000*/ 	.byte	0x02, 0x09, 0x00, 0x00, 0x02, 0x02, 0x01, 0x00, 0x02, 0x05, 0x05, 0x00, 0x03, 0x07, 0x01, 0x01
        /*0010*/ 	.byte	0x02, 0x03, 0x00, 0x00, 0x02, 0x06, 0x01, 0x00, 0x04, 0x0b, 0x08, 0x00, 0x01, 0x00, 0x00, 0x00
        /*0020*/ 	.byte	0x00, 0x00, 0x00, 0x00


//--------------------- .nv.info._Z20gpuTemplatePermute23IfEvPT_S1_iiii --------------------------
	.section	.nv.info._Z20gpuTemplatePermute23IfEvPT_S1_iiii,"",@"SHT_CUDA_INFO"
	.sectionflags	@""
	.align	4


	//----- nvinfo : EIATTR_CUDA_API_VERSION
	.align		4
        /*0000*/ 	.byte	0x04, 0x37
        /*0002*/ 	.short	(.L_91 - .L_90)
.L_90:
        /*0004*/ 	.word	0x00000082


	//----- nvinfo : EIATTR_KPARAM_INFO
	.align		4
.L_91:
        /*0008*/ 	.byte	0x04, 0x17
        /*000a*/ 	.short	(.L_93 - .L_92)
.L_92:
        /*000c*/ 	.word	0x00000000
        /*0010*/ 	.short	0x0005
        /*0012*/ 	.short	0x001c
        /*0014*/ 	.byte	0x00, 0xf0, 0x11, 0x00


	//----- nvinfo : EIATTR_KPARAM_INFO
	.align		4
.L_93:
        /*0018*/ 	.byte	0x04, 0x17
        /*001a*/ 	.short	(.L_95 - .L_94)
.L_94:
        /*001c*/ 	.word	0x00000000
        /*0020*/ 	.short	0x0004
        /*0022*/ 	.short	0x0018
        /*0024*/ 	.byte	0x00, 0xf0, 0x11, 0x00


	//----- nvinfo : EIATTR_KPARAM_INFO
	.align		4
.L_95:
        /*0028*/ 	.byte	0x04, 0x17
        /*002a*/ 	.short	(.L_97 - .L_96)
.L_96:
        /*002c*/ 	.word	0x00000000
        /*0030*/ 	.short	0x0003
        /*0032*/ 	.short	0x0014
        /*0034*/ 	.byte	0x00, 0xf0, 0x11, 0x00


	//----- nvinfo : EIATTR_KPARAM_INFO
	.align		4
.L_97:
        /*0038*/ 	.byte	0x04, 0x17
        /*003a*/ 	.short	(.L_99 - .L_98)
.L_98:
        /*003c*/ 	.word	0x00000000
        /*0040*/ 	.short	0x0002
        /*0042*/ 	.short	0x0010
        /*0044*/ 	.byte	0x00, 0xf0, 0x11, 0x00


	//----- nvinfo : EIATTR_KPARAM_INFO
	.align		4
.L_99:
        /*0048*/ 	.byte	0x04, 0x17
        /*004a*/ 	.short	(.L_101 - .L_100)
.L_100:
        /*004c*/ 	.word	0x00000000
        /*0050*/ 	.short	0x0001
        /*0052*/ 	.short	0x0008
        /*0054*/ 	.byte	0x00, 0xf5, 0x21, 0x00


	//----- nvinfo : EIATTR_KPARAM_INFO
	.align		4
.L_101:
        /*0058*/ 	.byte	0x04, 0x17
        /*005a*/ 	.short	(.L_103 - .L_102)
.L_102:
        /*005c*/ 	.word	0x00000000
        /*0060*/ 	.short	0x0000
        /*0062*/ 	.short	0x0000
        /*0064*/ 	.byte	0x00, 0xf5, 0x21, 0x00


	//----- nvinfo : EIATTR_SPARSE_MMA_MASK
	.align		4
.L_103:
        /*0068*/ 	.byte	0x03, 0x50
        /*006a*/ 	.short	0x0000


	//----- nvinfo : EIATTR_MAXREG_COUNT
	.align		4
        /*006c*/ 	.byte	0x03, 0x1b
        /*006e*/ 	.short	0x00ff


	//----- nvinfo : EIATTR_MERCURY_ISA_VERSION
	.align		4
        /*0070*/ 	.byte	0x03, 0x5f
        /*0072*/ 	.short	0x0101


	//----- nvinfo : EIATTR_VRC_CTA_INIT_COUNT
	.align		4
        /*0074*/ 	.byte	0x02, 0x4a
	.zero		1
	.zero		1


	//----- nvinfo : EIATTR_EXIT_INSTR_OFFSETS
	.align		4
        /*0078*/ 	.byte	0x04, 0x1c
        /*007a*/ 	.short	(.L_105 - .L_104)


	//   ....[0]....
.L_104:
        /*007c*/ 	.word	0x000000b0


	//   ....[1]....
        /*0080*/ 	.word	0x000006b0


	//----- nvinfo : EIATTR_CRS_STACK_SIZE
	.align		4
.L_105:
        /*0084*/ 	.byte	0x04, 0x1e
        /*0086*/ 	.short	(.L_107 - .L_106)
.L_106:
        /*0088*/ 	.word	0x00000000


	//----- nvinfo : EIATTR_CBANK_PARAM_SIZE
	.align		4
.L_107:
        /*008c*/ 	.byte	0x03, 0x19
        /*008e*/ 	.short	0x0020


	//----- nvinfo : EIATTR_PARAM_CBANK
	.align		4
        /*0090*/ 	.byte	0x04, 0x0a
        /*0092*/ 	.short	(.L_109 - .L_108)
	.align		4
.L_108:
        /*0094*/ 	.word	index@(.nv.constant0._Z20gpuTemplatePermute23IfEvPT_S1_iiii)
        /*0098*/ 	.short	0x0380
        /*009a*/ 	.short	0x0020


	//----- nvinfo : EIATTR_SW_WAR
	.align		4
.L_109:
        /*009c*/ 	.byte	0x04, 0x36
        /*009e*/ 	.short	(.L_111 - .L_110)
.L_110:
        /*00a0*/ 	.word	0x00000008
.L_111:


//--------------------- .nv.info._Z20gpuTemplatePermute23IdEvPT_S1_iiii --------------------------
	.section	.nv.info._Z20gpuTemplatePermute23IdEvPT_S1_iiii,"",@"SHT_CUDA_INFO"
	.sectionflags	@""
	.align	4


	//----- nvinfo : EIATTR_CUDA_API_VERSION
	.align		4
        /*0000*/ 	.byte	0x04, 0x37
        /*0002*/ 	.short	(.L_113 - .L_112)
.L_112:
        /*0004*/ 	.word	0x00000082


	//----- nvinfo : EIATTR_KPARAM_INFO
	.align		4
.L_113:
        /*0008*/ 	.byte	0x04, 0x17
        /*000a*/ 	.short	(.L_115 - .L_114)
.L_114:
        /*000c*/ 	.word	0x00000000
        /*0010*/ 	.short	0x0005
        /*0012*/ 	.short	0x001c
        /*0014*/ 	.byte	0x00, 0xf0, 0x11, 0x00


	//----- nvinfo : EIATTR_KPARAM_INFO
	.align		4
.L_115:
        /*0018*/ 	.byte	0x04, 0x17
        /*001a*/ 	.short	(.L_117 - .L_116)
.L_116:
        /*001c*/ 	.word	0x00000000
        /*0020*/ 	.short	0x0004
        /*0022*/ 	.short	0x0018
        /*0024*/ 	.byte	0x00, 0xf0, 0x11, 0x00


	//----- nvinfo : EIATTR_KPARAM_INFO
	.align		4
.L_117:
        /*0028*/ 	.byte	0x04, 0x17
        /*002a*/ 	.short	(.L_119 - .L_118)
.L_118:
        /*002c*/ 	.word	0x00000000
        /*0030*/ 	.short	0x0003
        /*0032*/ 	.short	0x0014
        /*0034*/ 	.byte	0x00, 0xf0, 0x11, 0x00


	//----- nvinfo : EIATTR_KPARAM_INFO
	.align		4
.L_119:
        /*0038*/ 	.byte	0x04, 0x17
        /*003a*/ 	.short	(.L_121 - .L_120)
.L_120:
        /*003c*/ 	.word	0x00000000
        /*0040*/ 	.short	0x0002
        /*0042*/ 	.short	0x0010
        /*0044*/ 	.byte	0x00, 0xf0, 0x11, 0x00


	//----- nvinfo : EIATTR_KPARAM_INFO
	.align		4
.L_121:
        /*0048*/ 	.byte	0x04, 0x17
        /*004a*/ 	.short	(.L_123 - .L_122)
.L_122:
        /*004c*/ 	.word	0x00000000
        /*0050*/ 	.short	0x0001
        /*0052*/ 	.short	0x0008
        /*0054*/ 	.byte	0x00, 0xf5, 0x21, 0x00


	//----- nvinfo : EIATTR_KPARAM_INFO
	.align		4
.L_123:
        /*0058*/ 	.byte	0x04, 0x17
        /*005a*/ 	.short	(.L_125 - .L_124)
.L_124:
        /*005c*/ 	.word	0x00000000
        /*0060*/ 	.short	0x0000
        /*0062*/ 	.short	0x0000
        /*0064*/ 	.byte	0x00, 0xf5, 0x21, 0x00


	//----- nvinfo : EIATTR_SPARSE_MMA_MASK
	.align		4
.L_125:
        /*0068*/ 	.byte	0x03, 0x50
        /*006a*/ 	.short	0x0000


	//----- nvinfo : EIATTR_MAXREG_COUNT
	.align		4
        /*006c*/ 	.byte	0x03, 0x1b
        /*006e*/ 	.short	0x00ff


	//----- nvinfo : EIATTR_MERCURY_ISA_VERSION
	.align		4
        /*0070*/ 	.byte	0x03, 0x5f
        /*0072*/ 	.short	0x0101


	//----- nvinfo : EIATTR_VRC_CTA_INIT_COUNT
	.align		4
        /*0074*/ 	.byte	0x02, 0x4a
	.zero		1
	.zero		1


	//----- nvinfo : EIATTR_EXIT_INSTR_OFFSETS
	.align		4
        /*0078*/ 	.byte	0x04, 0x1c
        /*007a*/ 	.short	(.L_127 - .L_126)


	//   ....[0]....
.L_126:
        /*007c*/ 	.word	0x000000b0


	//   ....[1]....
        /*0080*/ 	.word	0x000006c0


	//----- nvinfo : EIATTR_CRS_STACK_SIZE
	.align		4
.L_127:
        /*0084*/ 	.byte	0x04, 0x1e
        /*0086*/ 	.short	(.L_129 - .L_128)
.L_128:
        /*0088*/ 	.word	0x00000000


	//----- nvinfo : EIATTR_CBANK_PARAM_SIZE
	.align		4
.L_129:
        /*008c*/ 	.byte	0x03, 0x19
        /*008e*/ 	.short	0x0020


	//----- nvinfo : EIATTR_PARAM_CBANK
	.align		4
        /*0090*/ 	.byte	0x04, 0x0a
        /*0092*/ 	.short	(.L_131 - .L_130)
	.align		4
.L_130:
        /*0094*/ 	.word	index@(.nv.constant0._Z20gpuTemplatePermute23IdEvPT_S1_iiii)
        /*0098*/ 	.short	0x0380
        /*009a*/ 	.short	0x0020


	//----- nvinfo : EIATTR_SW_WAR
	.align		4
.L_131:
        /*009c*/ 	.byte	0x04, 0x36
        /*009e*/ 	.short	(.L_133 - .L_132)
.L_132:
        /*00a0*/ 	.word	0x00000008
.L_133:


//--------------------- .nv.info._Z20gpuTemplatePermute13IfEvPT_S1_iiii --------------------------
	.section	.nv.info._Z20gpuTemplatePermute13IfEvPT_S1_iiii,"",@"SHT_CUDA_INFO"
	.sectionflags	@""
	.align	4


	//----- nvinfo : EIATTR_CUDA_API_VERSION
	.align		4
        /*0000*/ 	.byte	0x04, 0x37
        /*0002*/ 	.short	(.L_135 - .L_134)
.L_134:
        /*0004*/ 	.word	0x00000082


	//----- nvinfo : EIATTR_KPARAM_INFO
	.align		4
.L_135:
        /*0008*/ 	.byte	0x04, 0x17
        /*000a*/ 	.short	(.L_137 - .L_136)
.L_136:
        /*000c*/ 	.word	0x00000000
        /*0010*/ 	.short	0x0005
        /*0012*/ 	.short	0x001c
        /*0014*/ 	.byte	0x00, 0xf0, 0x11, 0x00


	//----- nvinfo : EIATTR_KPARAM_INFO
	.align		4
.L_137:
        /*0018*/ 	.byte	0x04, 0x17
        /*001a*/ 	.short	(.L_139 - .L_138)
.L_138:
        /*001c*/ 	.word	0x00000000
        /*0020*/ 	.short	0x0004
        /*0022*/ 	.short	0x0018
        /*0024*/ 	.byte	0x00, 0xf0, 0x11, 0x00


	//----- nvinfo : EIATTR_KPARAM_INFO
	.align		4
.L_139:
        /*0028*/ 	.byte	0x04, 0x17
        /*002a*/ 	.short	(.L_141 - .L_140)
.L_140:
        /*002c*/ 	.word	0x00000000
        /*0030*/ 	.short	0x0003
        /*0032*/ 	.short	0x0014
        /*0034*/ 	.byte	0x00, 0xf0, 0x11, 0x00


	//----- nvinfo : EIATTR_KPARAM_INFO
	.align		4
.L_141:
        /*0038*/ 	.byte	0x04, 0x17
        /*003a*/ 	.short	(.L_143 - .L_142)
.L_142:
        /*003c*/ 	.word	0x00000000
        /*0040*/ 	.short	0x0002
        /*0042*/ 	.short	0x0010
        /*0044*/ 	.byte	0x00, 0xf0, 0x11, 0x00


	//----- nvinfo : EIATTR_KPARAM_INFO
	.align		4
.L_143:
        /*0048*/ 	.byte	0x04, 0x17
        /*004a*/ 	.short	(.L_145 - .L_144)
.L_144:
        /*004c*/ 	.word	0x00000000
        /*0050*/ 	.short	0x0001
        /*0052*/ 	.short	0x0008
        /*0054*/ 	.byte	0x00, 0xf5, 0x21, 0x00


	//----- nvinfo : EIATTR_KPARAM_INFO
	.align		4
.L_145:
        /*0058*/ 	.byte	0x04, 0x17
        /*005a*/ 	.short	(.L_147 - .L_146)
.L_146:
        /*005c*/ 	.word	0x00000000
        /*0060*/ 	.short	0x0000
        /*0062*/ 	.short	0x0000
        /*0064*/ 	.byte	0x00, 0xf5, 0x21, 0x00


	//----- nvinfo : EIATTR_SPARSE_MMA_MASK
	.align		4
.L_147:
        /*0068*/ 	.byte	0x03, 0x50
        /*006a*/ 	.short	0x0000


	//----- nvinfo : EIATTR_MAXREG_COUNT
	.align		4
        /*006c*/ 	.byte	0x03, 0x1b
        /*006e*/ 	.short	0x00ff


	//----- nvinfo : EIATTR_MERCURY_ISA_VERSION
	.align		4
        /*0070*/ 	.byte	0x03, 0x5f
        /*0072*/ 	.short	0x0101


	//----- nvinfo : EIATTR_VRC_CTA_INIT_COUNT
	.align		4
        /*0074*/ 	.byte	0x02, 0x4a
	.zero		1
	.zero		1


	//----- nvinfo : EIATTR_EXIT_INSTR_OFFSETS
	.align		4
        /*0078*/ 	.byte	0x04, 0x1c
        /*007a*/ 	.short	(.L_149 - .L_148)


	//   ....[0]....
.L_148:
        /*007c*/ 	.word	0x000000b0


	//   ....[1]....
        /*0080*/ 	.word	0x000006c0


	//----- nvinfo : EIATTR_CRS_STACK_SIZE
	.align		4
.L_149:
        /*0084*/ 	.byte	0x04, 0x1e
        /*0086*/ 	.short	(.L_151 - .L_150)
.L_150:
        /*0088*/ 	.word	0x00000000


	//----- nvinfo : EIATTR_CBANK_PARAM_SIZE
	.align		4
.L_151:
        /*008c*/ 	.byte	0x03, 0x19
        /*008e*/ 	.short	0x0020


	//----- nvinfo : EIATTR_PARAM_CBANK
	.align		4
        /*0090*/ 	.byte	0x04, 0x0a
        /*0092*/ 	.short	(.L_153 - .L_152)
	.align		4
.L_152:
        /*0094*/ 	.word	index@(.nv.constant0._Z20gpuTemplatePermute13IfEvPT_S1_iiii)
        /*0098*/ 	.short	0x0380
        /*009a*/ 	.short	0x0020


	//----- nvinfo : EIATTR_SW_WAR
	.align		4
.L_153:
        /*009c*/ 	.byte	0x04, 0x36
        /*009e*/ 	.short	(.L_155 - .L_154)
.L_154:
        /*00a0*/ 	.word	0x00000008
.L_155:


//--------------------- .nv.info._Z20gpuTemplatePermute13IdEvPT_S1_iiii --------------------------
	.section	.nv.info._Z20gpuTemplatePermute13IdEvPT_S1_iiii,"",@"SHT_CUDA_INFO"
	.sectionflags	@""
	.align	4


	//----- nvinfo : EIATTR_CUDA_API_VERSION
	.align		4
        /*0000*/ 	.byte	0x04, 0x37
        /*0002*/ 	.short	(.L_157 - .L_156)
.L_156:
        /*0004*/ 	.word	0x00000082


	//----- nvinfo : EIATTR_KPARAM_INFO
	.align		4
.L_157:
        /*0008*/ 	.byte	0x04, 0x17
        /*000a*/ 	.short	(.L_159 - .L_158)
.L_158:
        /*000c*/ 	.word	0x00000000
        /*0010*/ 	.short	0x0005
        /*0012*/ 	.short	0x001c
        /*0014*/ 	.byte	0x00, 0xf0, 0x11, 0x00


	//----- nvinfo : EIATTR_KPARAM_INFO
	.align		4
.L_159:
        /*0018*/ 	.byte	0x04, 0x17
        /*001a*/ 	.short	(.L_161 - .L_160)
.L_160:
        /*001c*/ 	.word	0x00000000
        /*0020*/ 	.short	0x0004
        /*0022*/ 	.short	0x0018
        /*0024*/ 	.byte	0x00, 0xf0, 0x11, 0x00


	//----- nvinfo : EIATTR_KPARAM_INFO
	.align		4
.L_161:
        /*0028*/ 	.byte	0x04, 0x17
        /*002a*/ 	.short	(.L_163 - .L_162)
.L_162:
        /*002c*/ 	.word	0x00000000
        /*0030*/ 	.short	0x0003
        /*0032*/ 	.short	0x0014
        /*0034*/ 	.byte	0x00, 0xf0, 0x11, 0x00


	//----- nvinfo : EIATTR_KPARAM_INFO
	.align		4
.L_163:
        /*0038*/ 	.byte	0x04, 0x17
        /*003a*/ 	.short	(.L_165 - .L_164)
.L_164:
        /*003c*/ 	.word	0x00000000
        /*0040*/ 	.short	0x0002
        /*0042*/ 	.short	0x0010
        /*0044*/ 	.byte	0x00, 0xf0, 0x11, 0x00


	//----- nvinfo : EIATTR_KPARAM_INFO
	.align		4
.L_165:
        /*0048*/ 	.byte	0x04, 0x17
        /*004a*/ 	.short	(.L_167 - .L_166)
.L_166:
        /*004c*/ 	.word	0x00000000
        /*0050*/ 	.short	0x0001
        /*0052*/ 	.short	0x0008
        /*0054*/ 	.byte	0x00, 0xf5, 0x21, 0x00


	//----- nvinfo : EIATTR_KPARAM_INFO
	.align		4
.L_167:
        /*0058*/ 	.byte	0x04, 0x17
        /*005a*/ 	.short	(.L_169 - .L_168)
.L_168:
        /*005c*/ 	.word	0x00000000
        /*0060*/ 	.short	0x0000
        /*0062*/ 	.short	0x0000
        /*0064*/ 	.byte	0x00, 0xf5, 0x21, 0x00


	//----- nvinfo : EIATTR_SPARSE_MMA_MASK
	.align		4
.L_169:
        /*0068*/ 	.byte	0x03, 0x50
        /*006a*/ 	.short	0x0000


	//----- nvinfo : EIATTR_MAXREG_COUNT
	.align		4
        /*006c*/ 	.byte	0x03, 0x1b
        /*006e*/ 	.short	0x00ff


	//----- nvinfo : EIATTR_MERCURY_ISA_VERSION
	.align		4
        /*0070*/ 	.byte	0x03, 0x5f
        /*0072*/ 	.short	0x0101


	//----- nvinfo : EIATTR_VRC_CTA_INIT_COUNT
	.align		4
        /*0074*/ 	.byte	0x02, 0x4a
	.zero		1
	.zero		1


	//----- nvinfo : EIATTR_EXIT_INSTR_OFFSETS
	.align		4
        /*0078*/ 	.byte	0x04, 0x1c
        /*007a*/ 	.short	(.L_171 - .L_170)


	//   ....[0]....
.L_170:
        /*007c*/ 	.word	0x000000b0


	//   ....[1]....
        /*0080*/ 	.word	0x000006d0


	//----- nvinfo : EIATTR_CRS_STACK_SIZE
	.align		4
.L_171:
        /*0084*/ 	.byte	0x04, 0x1e
        /*0086*/ 	.short	(.L_173 - .L_172)
.L_172:
        /*0088*/ 	.word	0x00000000


	//----- nvinfo : EIATTR_CBANK_PARAM_SIZE
	.align		4
.L_173:
        /*008c*/ 	.byte	0x03, 0x19
        /*008e*/ 	.short	0x0020


	//----- nvinfo : EIATTR_PARAM_CBANK
	.align		4
        /*0090*/ 	.byte	0x04, 0x0a
        /*0092*/ 	.short	(.L_175 - .L_174)
	.align		4
.L_174:
        /*0094*/ 	.word	index@(.nv.constant0._Z20gpuTemplatePermute13IdEvPT_S1_iiii)
        /*0098*/ 	.short	0x0380
        /*009a*/ 	.short	0x0020


	//----- nvinfo : EIATTR_SW_WAR
	.align		4
.L_175:
        /*009c*/ 	.byte	0x04, 0x36
        /*009e*/ 	.short	(.L_177 - .L_176)
.L_176:
        /*00a0*/ 	.word	0x00000008
.L_177:


//--------------------- .nv.info._Z20gpuTemplatePermute12IfEvPT_S1_iii --------------------------
	.section	.nv.info._Z20gpuTemplatePermute12IfEvPT_S1_iii,"",@"SHT_CUDA_INFO"
	.sectionflags	@""
	.align	4


	//----- nvinfo : EIATTR_CUDA_API_VERSION
	.align		4
        /*0000*/ 	.byte	0x04, 0x37
        /*0002*/ 	.short	(.L_179 - .L_178)
.L_178:
        /*0004*/ 	.word	0x00000082


	//----- nvinfo : EIATTR_KPARAM_INFO
	.align		4
.L_179:
        /*0008*/ 	.byte	0x04, 0x17
        /*000a*/ 	.short	(.L_181 - .L_180)
.L_180:
        /*000c*/ 	.word	0x00000000
        /*0010*/ 	.short	0x0004
        /*0012*/ 	.short	0x0018
        /*0014*/ 	.byte	0x00, 0xf0, 0x11, 0x00


	//----- nvinfo : EIATTR_KPARAM_INFO
	.align		4
.L_181:
        /*0018*/ 	.byte	0x04, 0x17
        /*001a*/ 	.short	(.L_183 - .L_182)
.L_182:
        /*001c*/ 	.word	0x00000000
        /*0020*/ 	.short	0x0003
        /*0022*/ 	.short	0x0014
        /*0024*/ 	.byte	0x00, 0xf0, 0x11, 0x00


	//----- nvinfo : EIATTR_KPARAM_INFO
	.align		4
.L_183:
        /*0028*/ 	.byte	0x04, 0x17
        /*002a*/ 	.short	(.L_185 - .L_184)
.L_184:
        /*002c*/ 	.word	0x00000000
        /*0030*/ 	.short	0x0002
        /*0032*/ 	.short	0x0010
        /*0034*/ 	.byte	0x00, 0xf0, 0x11, 0x00


	//----- nvinfo : EIATTR_KPARAM_INFO
	.align		4
.L_185:
        /*0038*/ 	.byte	0x04, 0x17
        /*003a*/ 	.short	(.L_187 - .L_186)
.L_186:
        /*003c*/ 	.word	0x00000000
        /*0040*/ 	.short	0x0001
        /*0042*/ 	.short	0x0008
        /*0044*/ 	.byte	0x00, 0xf5, 0x21, 0x00


	//----- nvinfo : EIATTR_KPARAM_INFO
	.align		4
.L_187:
        /*0048*/ 	.byte	0x04, 0x17
        /*004a*/ 	.short	(.L_189 - .L_188)
.L_188:
        /*004c*/ 	.word	0x00000000
        /*0050*/ 	.short	0x0000
        /*0052*/ 	.short	0x0000
        /*0054*/ 	.byte	0x00, 0xf5, 0x21, 0x00


	//----- nvinfo : EIATTR_SPARSE_MMA_MASK
	.align		4
.L_189:
        /*0058*/ 	.byte	0x03, 0x50
        /*005a*/ 	.short	0x0000


	//----- nvinfo : EIATTR_MAXREG_COUNT
	.align		4
        /*005c*/ 	.byte	0x03, 0x1b
        /*005e*/ 	.short	0x00ff


	//----- nvinfo : EIATTR_MERCURY_ISA_VERSION
	.align		4
        /*0060*/ 	.byte	0x03, 0x5f
        /*0062*/ 	.short	0x0101


	//----- nvinfo : EIATTR_VRC_CTA_INIT_COUNT
	.align		4
        /*0064*/ 	.byte	0x02, 0x4a
	.zero		1
	.zero		1


	//----- nvinfo : EIATTR_EXIT_INSTR_OFFSETS
	.align		4
        /*0068*/ 	.byte	0x04, 0x1c
        /*006a*/ 	.short	(.L_191 - .L_190)


	//   ....[0]....
.L_190:
        /*006c*/ 	.word	0x00000010


	//----- nvinfo : EIATTR_CBANK_PARAM_SIZE
	.align		4
.L_191:
        /*0070*/ 	.byte	0x03, 0x19
        /*0072*/ 	.short	0x001c


	//----- nvinfo : EIATTR_PARAM_CBANK
	.align		4
        /*0074*/ 	.byte	0x04, 0x0a
        /*0076*/ 	.short	(.L_193 - .L_192)
	.align		4
.L_192:
        /*0078*/ 	.word	index@(.nv.constant0._Z20gpuTemplatePermute12IfEvPT_S1_iii)
        /*007c*/ 	.short	0x0380
        /*007e*/ 	.short	0x001c


	//----- nvinfo : EIATTR_SW_WAR
	.align		4
.L_193:
        /*0080*/ 	.byte	0x04, 0x36
        /*0082*/ 	.short	(.L_195 - .L_194)
.L_194:
        /*0084*/ 	.word	0x00000008
.L_195:


//--------------------- .nv.info._Z20gpuTemplatePermute12IdEvPT_S1_iii --------------------------
	.section	.nv.info._Z20gpuTemplatePermute12IdEvPT_S1_iii,"",@"SHT_CUDA_INFO"
	.sectionflags	@""
	.align	4


	//----- nvinfo : EIATTR_CUDA_API_VERSION
	.align		4
        /*0000*/ 	.byte	0x04, 0x37
        /*0002*/ 	.short	(.L_197 - .L_196)
.L_196:
        /*0004*/ 	.word	0x00000082


	//----- nvinfo : EIATTR_KPARAM_INFO
	.align		4
.L_197:
        /*0008*/ 	.byte	0x04, 0x17
        /*000a*/ 	.short	(.L_199 - .L_198)
.L_198:
        /*000c*/ 	.word	0x00000000
        /*0010*/ 	.short	0x0004
        /*0012*/ 	.short	0x0018
        /*0014*/ 	.byte	0x00, 0xf0, 0x11, 0x00


	//----- nvinfo : EIATTR_KPARAM_INFO
	.align		4
.L_199:
        /*0018*/ 	.byte	0x04, 0x17
        /*001a*/ 	.short	(.L_201 - .L_200)
.L_200:
        /*001c*/ 	.word	0x00000000
        /*0020*/ 	.short	0x0003
        /*0022*/ 	.short	0x0014
        /*0024*/ 	.byte	0x00, 0xf0, 0x11, 0x00


	//----- nvinfo : EIATTR_KPARAM_INFO
	.align		4
.L_201:
        /*0028*/ 	.byte	0x04, 0x17
        /*002a*/ 	.short	(.L_203 - .L_202)
.L_202:
        /*002c*/ 	.word	0x00000000
        /*0030*/ 	.short	0x0002
        /*0032*/ 	.short	0x0010
        /*0034*/ 	.byte	0x00, 0xf0, 0x11, 0x00


	//----- nvinfo : EIATTR_KPARAM_INFO
	.align		4
.L_203:
        /*0038*/ 	.byte	0x04, 0x17
        /*003a*/ 	.short	(.L_205 - .L_204)
.L_204:
        /*003c*/ 	.word	0x00000000
        /*0040*/ 	.short	0x0001
        /*0042*/ 	.short	0x0008
        /*0044*/ 	.byte	0x00, 0xf5, 0x21, 0x00


	//----- nvinfo : EIATTR_KPARAM_INFO
	.align		4
.L_205:
        /*0048*/ 	.byte	0x04, 0x17
        /*004a*/ 	.short	(.L_207 - .L_206)
.L_206:
        /*004c*/ 	.word	0x00000000
        /*0050*/ 	.short	0x0000
        /*0052*/ 	.short	0x0000
        /*0054*/ 	.byte	0x00, 0xf5, 0x21, 0x00


	//----- nvinfo : EIATTR_SPARSE_MMA_MASK
	.align		4
.L_207:
        /*0058*/ 	.byte	0x03, 0x50
        /*005a*/ 	.short	0x0000


	//----- nvinfo : EIATTR_MAXREG_COUNT
	.align		4
        /*005c*/ 	.byte	0x03, 0x1b
        /*005e*/ 	.short	0x00ff


	//----- nvinfo : EIATTR_MERCURY_ISA_VERSION
	.align		4
        /*0060*/ 	.byte	0x03, 0x5f
        /*0062*/ 	.short	0x0101


	//----- nvinfo : EIATTR_VRC_CTA_INIT_COUNT
	.align		4
        /*0064*/ 	.byte	0x02, 0x4a
	.zero		1
	.zero		1


	//----- nvinfo : EIATTR_EXIT_INSTR_OFFSETS
	.align		4
        /*0068*/ 	.byte	0x04, 0x1c
        /*006a*/ 	.short	(.L_209 - .L_208)


	//   ....[0]....
.L_208:
        /*006c*/ 	.word	0x00000010


	//----- nvinfo : EIATTR_CBANK_PARAM_SIZE
	.align		4
.L_209:
        /*0070*/ 	.byte	0x03, 0x19
        /*0072*/ 	.short	0x001c


	//----- nvinfo : EIATTR_PARAM_CBANK
	.align		4
        /*0074*/ 	.byte	0x04, 0x0a
        /*0076*/ 	.short	(.L_211 - .L_210)
	.align		4
.L_210:
        /*0078*/ 	.word	index@(.nv.constant0._Z20gpuTemplatePermute12IdEvPT_S1_iii)
        /*007c*/ 	.short	0x0380
        /*007e*/ 	.short	0x001c


	//----- nvinfo : EIATTR_SW_WAR
	.align		4
.L_211:
        /*0080*/ 	.byte	0x04, 0x36
        /*0082*/ 	.short	(.L_213 - .L_212)
.L_212:
        /*0084*/ 	.word	0x00000008
.L_213:


//--------------------- .nv.info._Z27gpuTemplatePermuteSharedMemIfEvPT_S1_Pii --------------------------
	.section	.nv.info._Z27gpuTemplatePermuteSharedMemIfEvPT_S1_Pii,"",@"SHT_CUDA_INFO"
	.sectionflags	@""
	.align	4


	//----- nvinfo : EIATTR_CUDA_API_VERSION
	.align		4
        /*0000*/ 	.byte	0x04, 0x37
        /*0002*/ 	.short	(.L_215 - .L_214)
.L_214:
        /*0004*/ 	.word	0x00000082


	//----- nvinfo : EIATTR_KPARAM_INFO
	.align		4
.L_215:
        /*0008*/ 	.byte	0x04, 0x17
        /*000a*/ 	.short	(.L_217 - .L_216)
.L_216:
        /*000c*/ 	.word	0x00000000
        /*0010*/ 	.short	0x0003
        /*0012*/ 	.short	0x0018
        /*0014*/ 	.byte	0x00, 0xf0, 0x11, 0x00


	//----- nvinfo : EIATTR_KPARAM_INFO
	.align		4
.L_217:
        /*0018*/ 	.byte	0x04, 0x17
        /*001a*/ 	.short	(.L_219 - .L_218)
.L_218:
        /*001c*/ 	.word	0x00000000
        /*0020*/ 	.short	0x0002
        /*0022*/ 	.short	0x0010
        /*0024*/ 	.byte	0x00, 0xf5, 0x21, 0x00


	//----- nvinfo : EIATTR_KPARAM_INFO
	.align		4
.L_219:
        /*0028*/ 	.byte	0x04, 0x17
        /*002a*/ 	.short	(.L_221 - .L_220)
.L_220:
        /*002c*/ 	.word	0x00000000
        /*0030*/ 	.short	0x0001
        /*0032*/ 	.short	0x0008
        /*0034*/ 	.byte	0x00, 0xf5, 0x21, 0x00


	//----- nvinfo : EIATTR_KPARAM_INFO
	.align		4
.L_221:
        /*0038*/ 	.byte	0x04, 0x17
        /*003a*/ 	.short	(.L_223 - .L_222)
.L_222:
        /*003c*/ 	.word	0x00000000
        /*0040*/ 	.short	0x0000
        /*0042*/ 	.short	0x0000
        /*0044*/ 	.byte	0x00, 0xf5, 0x21, 0x00


	//----- nvinfo : EIATTR_SPARSE_MMA_MASK
	.align		4
.L_223:
        /*0048*/ 	.byte	0x03, 0x50
        /*004a*/ 	.short	0x0000


	//----- nvinfo : EIATTR_MAXREG_COUNT
	.align		4
        /*004c*/ 	.byte	0x03, 0x1b
        /*004e*/ 	.short	0x00ff


	//----- nvinfo : EIATTR_NUM_BARRIERS
	.align		4
        /*0050*/ 	.byte	0x02, 0x4c
        /*0052*/ 	.byte	0x01
	.zero		1


	//----- nvinfo : EIATTR_MERCURY_ISA_VERSION
	.align		4
        /*0054*/ 	.byte	0x03, 0x5f
        /*0056*/ 	.short	0x0101


	//----- nvinfo : EIATTR_VRC_CTA_INIT_COUNT
	.align		4
        /*0058*/ 	.byte	0x02, 0x4a
	.zero		1
	.zero		1


	//----- nvinfo : EIATTR_EXIT_INSTR_OFFSETS
	.align		4
        /*005c*/ 	.byte	0x04, 0x1c
        /*005e*/ 	.short	(.L_225 - .L_224)


	//   ....[0]....
.L_224:
        /*0060*/ 	.word	0x00000070


	//   ....[1]....
        /*0064*/ 	.word	0x00000200


	//----- nvinfo : EIATTR_CRS_STACK_SIZE
	.align		4
.L_225:
        /*0068*/ 	.byte	0x04, 0x1e
        /*006a*/ 	.short	(.L_227 - .L_226)
.L_226:
        /*006c*/ 	.word	0x00000000


	//----- nvinfo : EIATTR_CBANK_PARAM_SIZE
	.align		4
.L_227:
        /*0070*/ 	.byte	0x03, 0x19
        /*0072*/ 	.short	0x001c


	//----- nvinfo : EIATTR_PARAM_CBANK
	.align		4
        /*0074*/ 	.byte	0x04, 0x0a
        /*0076*/ 	.short	(.L_229 - .L_228)
	.align		4
.L_228:
        /*0078*/ 	.word	index@(.nv.constant0._Z27gpuTemplatePermuteSharedMemIfEvPT_S1_Pii)
        /*007c*/ 	.short	0x0380
        /*007e*/ 	.short	0x001c


	//----- nvinfo : EIATTR_SW_WAR
	.align		4
.L_229:
        /*0080*/ 	.byte	0x04, 0x36
        /*0082*/ 	.short	(.L_231 - .L_230)
.L_230:
        /*0084*/ 	.word	0x00000008
.L_231:


//--------------------- .nv.info._Z27gpuTemplatePermuteSharedMemIdEvPT_S1_Pii --------------------------
	.section	.nv.info._Z27gpuTemplatePermuteSharedMemIdEvPT_S1_Pii,"",@"SHT_CUDA_INFO"
	.sectionflags	@""
	.align	4


	//----- nvinfo : EIATTR_CUDA_API_VERSION
	.align		4
        /*0000*/ 	.byte	0x04, 0x37
        /*0002*/ 	.short	(.L_233 - .L_232)
.L_232:
        /*0004*/ 	.word	0x00000082


	//----- nvinfo : EIATTR_KPARAM_INFO
	.align		4
.L_233:
        /*0008*/ 	.byte	0x04, 0x17
        /*000a*/ 	.short	(.L_235 - .L_234)
.L_234:
        /*000c*/ 	.word	0x00000000
        /*0010*/ 	.short	0x0003
        /*0012*/ 	.short	0x0018
        /*0014*/ 	.byte	0x00, 0xf0, 0x11, 0x00


	//----- nvinfo : EIATTR_KPARAM_INFO
	.align		4
.L_235:
        /*0018*/ 	.byte	0x04, 0x17
        /*001a*/ 	.short	(.L_237 - .L_236)
.L_236:
        /*001c*/ 	.word	0x00000000
        /*0020*/ 	.short	0x0002
        /*0022*/ 	.short	0x0010
        /*0024*/ 	.byte	0x00, 0xf5, 0x21, 0x00


	//----- nvinfo : EIATTR_KPARAM_INFO
	.align		4
.L_237:
        /*0028*/ 	.byte	0x04, 0x17
        /*002a*/ 	.short	(.L_239 - .L_238)
.L_238:
        /*002c*/ 	.word	0x00000000
        /*0030*/ 	.short	0x0001
        /*0032*/ 	.short	0x0008
        /*0034*/ 	.byte	0x00, 0xf5, 0x21, 0x00


	//----- nvinfo : EIATTR_KPARAM_INFO
	.align		4
.L_239:
        /*0038*/ 	.byte	0x04, 0x17
        /*003a*/ 	.short	(.L_241 - .L_240)
.L_240:
        /*003c*/ 	.word	0x00000000
        /*0040*/ 	.short	0x0000
        /*0042*/ 	.short	0x0000
        /*0044*/ 	.byte	0x00, 0xf5, 0x21, 0x00


	//----- nvinfo : EIATTR_SPARSE_MMA_MASK
	.align		4
.L_241:
        /*0048*/ 	.byte	0x03, 0x50
        /*004a*/ 	.short	0x0000


	//----- nvinfo : EIATTR_MAXREG_COUNT
	.align		4
        /*004c*/ 	.byte	0x03, 0x1b
        /*004e*/ 	.short	0x00ff


	//----- nvinfo : EIATTR_NUM_BARRIERS
	.align		4
        /*0050*/ 	.byte	0x02, 0x4c
        /*0052*/ 	.byte	0x01
	.zero		1


	//----- nvinfo : EIATTR_MERCURY_ISA_VERSION
	.align		4
        /*0054*/ 	.byte	0x03, 0x5f
        /*0056*/ 	.short	0x0101


	//----- nvinfo : EIATTR_VRC_CTA_INIT_COUNT
	.align		4
        /*0058*/ 	.byte	0x02, 0x4a
	.zero		1
	.zero		1


	//----- nvinfo : EIATTR_EXIT_INSTR_OFFSETS
	.align		4
        /*005c*/ 	.byte	0x04, 0x1c
        /*005e*/ 	.short	(.L_243 - .L_242)


	//   ....[0]....
.L_242:
        /*0060*/ 	.word	0x00000070


	//   ....[1]....
        /*0064*/ 	.word	0x00000200


	//----- nvinfo : EIATTR_CRS_STACK_SIZE
	.align		4
.L_243:
        /*0068*/ 	.byte	0x04, 0x1e
        /*006a*/ 	.short	(.L_245 - .L_244)
.L_244:
        /*006c*/ 	.word	0x00000000


	//----- nvinfo : EIATTR_CBANK_PARAM_SIZE
	.align		4
.L_245:
        /*0070*/ 	.byte	0x03, 0x19
        /*0072*/ 	.short	0x001c


	//----- nvinfo : EIATTR_PARAM_CBANK
	.align		4
        /*0074*/ 	.byte	0x04, 0x0a
        /*0076*/ 	.short	(.L_247 - .L_246)
	.align		4
.L_246:
        /*0078*/ 	.word	index@(.nv.constant0._Z27gpuTemplatePermuteSharedMemIdEvPT_S1_Pii)
        /*007c*/ 	.short	0x0380
        /*007e*/ 	.short	0x001c


	//----- nvinfo : EIATTR_SW_WAR
	.align		4
.L_247:
        /*0080*/ 	.byte	0x04, 0x36
        /*0082*/ 	.short	(.L_249 - .L_248)
.L_248:
        /*0084*/ 	.word	0x00000008
.L_249:


//--------------------- .nv.info._Z18gpuTemplatePermuteIfEvPT_S1_Pii --------------------------
	.section	.nv.info._Z18gpuTemplatePermuteIfEvPT_S1_Pii,"",@"SHT_CUDA_INFO"
	.sectionflags	@""
	.align	4


	//----- nvinfo : EIATTR_CUDA_API_VERSION
	.align		4
        /*0000*/ 	.byte	0x04, 0x37
        /*0002*/ 	.short	(.L_251 - .L_250)
.L_250:
        /*0004*/ 	.word	0x00000082


	//----- nvinfo : EIATTR_KPARAM_INFO
	.align		4
.L_251:
        /*0008*/ 	.byte	0x04, 0x17
        /*000a*/ 	.short	(.L_253 - .L_252)
.L_252:
        /*000c*/ 	.word	0x00000000
        /*0010*/ 	.short	0x0003
        /*0012*/ 	.short	0x0018
        /*0014*/ 	.byte	0x00, 0xf0, 0x11, 0x00


	//----- nvinfo : EIATTR_KPARAM_INFO
	.align		4
.L_253:
        /*0018*/ 	.byte	0x04, 0x17
        /*001a*/ 	.short	(.L_255 - .L_254)
.L_254:
        /*001c*/ 	.word	0x00000000
        /*0020*/ 	.short	0x0002
        /*0022*/ 	.short	0x0010
        /*0024*/ 	.byte	0x00, 0xf5, 0x21, 0x00


	//----- nvinfo : EIATTR_KPARAM_INFO
	.align		4
.L_255:
        /*0028*/ 	.byte	0x04, 0x17
        /*002a*/ 	.short	(.L_257 - .L_256)
.L_256:
        /*002c*/ 	.word	0x00000000
        /*0030*/ 	.short	0x0001
        /*0032*/ 	.short	0x0008
        /*0034*/ 	.byte	0x00, 0xf5, 0x21, 0x00


	//----- nvinfo : EIATTR_KPARAM_INFO
	.align		4
.L_257:
        /*0038*/ 	.byte	0x04, 0x17
        /*003a*/ 	.short	(.L_259 - .L_258)
.L_258:
        /*003c*/ 	.word	0x00000000
        /*0040*/ 	.short	0x0000
        /*0042*/ 	.short	0x0000
        /*0044*/ 	.byte	0x00, 0xf5, 0x21, 0x00


	//----- nvinfo : EIATTR_SPARSE_MMA_MASK
	.align		4
.L_259:
        /*0048*/ 	.byte	0x03, 0x50
        /*004a*/ 	.short	0x0000


	//----- nvinfo : EIATTR_MAXREG_COUNT
	.align		4
        /*004c*/ 	.byte	0x03, 0x1b
        /*004e*/ 	.short	0x00ff


	//----- nvinfo : EIATTR_MERCURY_ISA_VERSION
	.align		4
        /*0050*/ 	.byte	0x03, 0x5f
        /*0052*/ 	.short	0x0101


	//----- nvinfo : EIATTR_VRC_CTA_INIT_COUNT
	.align		4
        /*0054*/ 	.byte	0x02, 0x4a
	.zero		1
	.zero		1


	//----- nvinfo : EIATTR_EXIT_INSTR_OFFSETS
	.align		4
        /*0058*/ 	.byte	0x04, 0x1c
        /*005a*/ 	.short	(.L_261 - .L_260)


	//   ....[0]....
.L_260:
        /*005c*/ 	.word	0x00000070


	//   ....[1]....
        /*0060*/ 	.word	0x00000170


	//----- nvinfo : EIATTR_CRS_STACK_SIZE
	.align		4
.L_261:
        /*0064*/ 	.byte	0x04, 0x1e
        /*0066*/ 	.short	(.L_263 - .L_262)
.L_262:
        /*0068*/ 	.word	0x00000000


	//----- nvinfo : EIATTR_CBANK_PARAM_SIZE
	.align		4
.L_263:
        /*006c*/ 	.byte	0x03, 0x19
        /*006e*/ 	.short	0x001c


	//----- nvinfo : EIATTR_PARAM_CBANK
	.align		4
        /*0070*/ 	.byte	0x04, 0x0a
        /*0072*/ 	.short	(.L_265 - .L_264)
	.align		4
.L_264:
        /*0074*/ 	.word	index@(.nv.constant0._Z18gpuTemplatePermuteIfEvPT_S1_Pii)
        /*0078*/ 	.short	0x0380
        /*007a*/ 	.short	0x001c


	//----- nvinfo : EIATTR_SW_WAR
	.align		4
.L_265:
        /*007c*/ 	.byte	0x04, 0x36
        /*007e*/ 	.short	(.L_267 - .L_266)
.L_266:
        /*0080*/ 	.word	0x00000008
.L_267:


//--------------------- .nv.info._Z18gpuTemplatePermuteIdEvPT_S1_Pii --------------------------
	.section	.nv.info._Z18gpuTemplatePermuteIdEvPT_S1_Pii,"",@"SHT_CUDA_INFO"
	.sectionflags	@""
	.align	4


	//----- nvinfo : EIATTR_CUDA_API_VERSION
	.align		4
        /*0000*/ 	.byte	0x04, 0x37
        /*0002*/ 	.short	(.L_269 - .L_268)
.L_268:
        /*0004*/ 	.word	0x00000082


	//----- nvinfo : EIATTR_KPARAM_INFO
	.align		4
.L_269:
        /*0008*/ 	.byte	0x04, 0x17
        /*000a*/ 	.short	(.L_271 - .L_270)
.L_270:
        /*000c*/ 	.word	0x00000000
        /*0010*/ 	.short	0x0003
        /*0012*/ 	.short	0x0018
        /*0014*/ 	.byte	0x00, 0xf0, 0x11, 0x00


	//----- nvinfo : EIATTR_KPARAM_INFO
	.align		4
.L_271:
        /*0018*/ 	.byte	0x04, 0x17
        /*001a*/ 	.short	(.L_273 - .L_272)
.L_272:
        /*001c*/ 	.word	0x00000000
        /*0020*/ 	.short	0x0002
        /*0022*/ 	.short	0x0010
        /*0024*/ 	.byte	0x00, 0xf5, 0x21, 0x00


	//----- nvinfo : EIATTR_KPARAM_INFO
	.align		4
.L_273:
        /*0028*/ 	.byte	0x04, 0x17
        /*002a*/ 	.short	(.L_275 - .L_274)
.L_274:
        /*002c*/ 	.word	0x00000000
        /*0030*/ 	.short	0x0001
        /*0032*/ 	.short	0x0008
        /*0034*/ 	.byte	0x00, 0xf5, 0x21, 0x00


	//----- nvinfo : EIATTR_KPARAM_INFO
	.align		4
.L_275:
        /*0038*/ 	.byte	0x04, 0x17
        /*003a*/ 	.short	(.L_277 - .L_276)
.L_276:
        /*003c*/ 	.word	0x00000000
        /*0040*/ 	.short	0x0000
        /*0042*/ 	.short	0x0000
        /*0044*/ 	.byte	0x00, 0xf5, 0x21, 0x00


	//----- nvinfo : EIATTR_SPARSE_MMA_MASK
	.align		4
.L_277:
        /*0048*/ 	.byte	0x03, 0x50
        /*004a*/ 	.short	0x0000


	//----- nvinfo : EIATTR_MAXREG_COUNT
	.align		4
        /*004c*/ 	.byte	0x03, 0x1b
        /*004e*/ 	.short	0x00ff


	//----- nvinfo : EIATTR_MERCURY_ISA_VERSION
	.align		4
        /*0050*/ 	.byte	0x03, 0x5f
        /*0052*/ 	.short	0x0101


	//----- nvinfo : EIATTR_VRC_CTA_INIT_COUNT
	.align		4
        /*0054*/ 	.byte	0x02, 0x4a
	.zero		1
	.zero		1


	//----- nvinfo : EIATTR_EXIT_INSTR_OFFSETS
	.align		4
        /*0058*/ 	.byte	0x04, 0x1c
        /*005a*/ 	.short	(.L_279 - .L_278)


	//   ....[0]....
.L_278:
        /*005c*/ 	.word	0x00000070


	//   ....[1]....
        /*0060*/ 	.word	0x00000170


	//----- nvinfo : EIATTR_CRS_STACK_SIZE
	.align		4
.L_279:
        /*0064*/ 	.byte	0x04, 0x1e
        /*0066*/ 	.short	(.L_281 - .L_280)
.L_280:
        /*0068*/ 	.word	0x00000000


	//----- nvinfo : EIATTR_CBANK_PARAM_SIZE
	.align		4
.L_281:
        /*006c*/ 	.byte	0x03, 0x19
        /*006e*/ 	.short	0x001c


	//----- nvinfo : EIATTR_PARAM_CBANK
	.align		4
        /*0070*/ 	.byte	0x04, 0x0a
        /*0072*/ 	.short	(.L_283 - .L_282)
	.align		4
.L_282:
        /*0074*/ 	.word	index@(.nv.constant0._Z18gpuTemplatePermuteIdEvPT_S1_Pii)
        /*0078*/ 	.short	0x0380
        /*007a*/ 	.short	0x001c


	//----- nvinfo : EIATTR_SW_WAR
	.align		4
.L_283:
        /*007c*/ 	.byte	0x04, 0x36
        /*007e*/ 	.short	(.L_285 - .L_284)
.L_284:
        /*0080*/ 	.word	0x00000008
.L_285:


//--------------------- .nv.info._Z15gpuTemplateKronIfEvPT_S1_S1_iiii --------------------------
	.section	.nv.info._Z15gpuTemplateKronIfEvPT_S1_S1_iiii,"",@"SHT_CUDA_INFO"
	.sectionflags	@""
	.align	4


	//----- nvinfo : EIATTR_CUDA_API_VERSION
	.align		4
        /*0000*/ 	.byte	0x04, 0x37
        /*0002*/ 	.short	(.L_287 - .L_286)
.L_286:
        /*0004*/ 	.word	0x00000082


	//----- nvinfo : EIATTR_KPARAM_INFO
	.align		4
.L_287:
        /*0008*/ 	.byte	0x04, 0x17
        /*000a*/ 	.short	(.L_289 - .L_288)
.L_288:
        /*000c*/ 	.word	0x00000000
        /*0010*/ 	.short	0x0006
        /*0012*/ 	.short	0x0024
        /*0014*/ 	.byte	0x00, 0xf0, 0x11, 0x00


	//----- nvinfo : EIATTR_KPARAM_INFO
	.align		4
.L_289:
        /*0018*/ 	.byte	0x04, 0x17
        /*001a*/ 	.short	(.L_291 - .L_290)
.L_290:
        /*001c*/ 	.word	0x00000000
        /*0020*/ 	.short	0x0005
        /*0022*/ 	.short	0x0020
        /*0024*/ 	.byte	0x00, 0xf0, 0x11, 0x00


	//----- nvinfo : EIATTR_KPARAM_INFO
	.align		4
.L_291:
        /*0028*/ 	.byte	0x04, 0x17
        /*002a*/ 	.short	(.L_293 - .L_292)
.L_292:
        /*002c*/ 	.word	0x00000000
        /*0030*/ 	.short	0x0004
        /*0032*/ 	.short	0x001c
        /*0034*/ 	.byte	0x00, 0xf0, 0x11, 0x00


	//----- nvinfo : EIATTR_KPARAM_INFO
	.align		4
.L_293:
        /*0038*/ 	.byte	0x04, 0x17
        /*003a*/ 	.short	(.L_295 - .L_294)
.L_294:
        /*003c*/ 	.word	0x00000000
        /*0040*/ 	.short	0x0003
        /*0042*/ 	.short	0x0018
        /*0044*/ 	.byte	0x00, 0xf0, 0x11, 0x00


	//----- nvinfo : EIATTR_KPARAM_INFO
	.align		4
.L_295:
        /*0048*/ 	.byte	0x04, 0x17
        /*004a*/ 	.short	(.L_297 - .L_296)
.L_296:
        /*004c*/ 	.word	0x00000000
        /*0050*/ 	.short	0x0002
        /*0052*/ 	.short	0x0010
        /*0054*/ 	.byte	0x00, 0xf5, 0x21, 0x00


	//----- nvinfo : EIATTR_KPARAM_INFO
	.align		4
.L_297:
        /*0058*/ 	.byte	0x04, 0x17
        /*005a*/ 	.short	(.L_299 - .L_298)
.L_298:
        /*005c*/ 	.word	0x00000000
        /*0060*/ 	.short	0x0001
        /*0062*/ 	.short	0x0008
        /*0064*/ 	.byte	0x00, 0xf5, 0x21, 0x00


	//----- nvinfo : EIATTR_KPARAM_INFO
	.align		4
.L_299:
        /*0068*/ 	.byte	0x04, 0x17
        /*006a*/ 	.short	(.L_301 - .L_300)
.L_300:
        /*006c*/ 	.word	0x00000000
        /*0070*/ 	.short	0x0000
        /*0072*/ 	.short	0x0000
        /*0074*/ 	.byte	0x00, 0xf5, 0x21, 0x00


	//----- nvinfo : EIATTR_SPARSE_MMA_MASK
	.align		4
.L_301:
        /*0078*/ 	.byte	0x03, 0x50
        /*007a*/ 	.short	0x0000


	//----- nvinfo : EIATTR_MAXREG_COUNT
	.align		4
        /*007c*/ 	.byte	0x03, 0x1b
        /*007e*/ 	.short	0x00ff


	//----- nvinfo : EIATTR_MERCURY_ISA_VERSION
	.align		4
        /*0080*/ 	.byte	0x03, 0x5f
        /*0082*/ 	.short	0x0101


	//----- nvinfo : EIATTR_VRC_CTA_INIT_COUNT
	.align		4
        /*0084*/ 	.byte	0x02, 0x4a
	.zero		1
	.zero		1


	//----- nvinfo : EIATTR_EXIT_INSTR_OFFSETS
	.align		4
        /*0088*/ 	.byte	0x04, 0x1c
        /*008a*/ 	.short	(.L_303 - .L_302)


	//   ....[0]....
.L_302:
        /*008c*/ 	.word	0x000000b0


	//   ....[1]....
        /*0090*/ 	.word	0x00000710


	//----- nvinfo : EIATTR_CRS_STACK_SIZE
	.align		4
.L_303:
        /*0094*/ 	.byte	0x04, 0x1e
        /*0096*/ 	.short	(.L_305 - .L_304)
.L_304:
        /*0098*/ 	.word	0x00000000


	//----- nvinfo : EIATTR_CBANK_PARAM_SIZE
	.align		4
.L_305:
        /*009c*/ 	.byte	0x03, 0x19
        /*009e*/ 	.short	0x0028


	//----- nvinfo : EIATTR_PARAM_CBANK
	.align		4
        /*00a0*/ 	.byte	0x04, 0x0a
        /*00a2*/ 	.short	(.L_307 - .L_306)
	.align		4
.L_306:
        /*00a4*/ 	.word	index@(.nv.constant0._Z15gpuTemplateKronIfEvPT_S1_S1_iiii)
        /*00a8*/ 	.short	0x0380
        /*00aa*/ 	.short	0x0028


	//----- nvinfo : EIATTR_SW_WAR
	.align		4
.L_307:
        /*00ac*/ 	.byte	0x04, 0x36
        /*00ae*/ 	.short	(.L_309 - .L_308)
.L_308:
        /*00b0*/ 	.word	0x00000008
.L_309:


//--------------------- .nv.info._Z15gpuTemplateKronIdEvPT_S1_S1_iiii --------------------------
	.section	.nv.info._Z15gpuTemplateKronIdEvPT_S1_S1_iiii,"",@"SHT_CUDA_INFO"
	.sectionflags	@""
	.align	4


	//----- nvinfo : EIATTR_CUDA_API_VERSION
	.align		4
        /*0000*/ 	.byte	0x04, 0x37
        /*0002*/ 	.short	(.L_311 - .L_310)
.L_310:
        /*0004*/ 	.word	0x00000082


	//----- nvinfo : EIATTR_KPARAM_INFO
	.align		4
.L_311:
        /*0008*/ 	.byte	0x04, 0x17
        /*000a*/ 	.short	(.L_313 - .L_312)
.L_312:
        /*000c*/ 	.word	0x00000000
        /*0010*/ 	.short	0x0006
        /*0012*/ 	.short	0x0024
        /*0014*/ 	.byte	0x00, 0xf0, 0x11, 0x00


	//----- nvinfo : EIATTR_KPARAM_INFO
	.align		4
.L_313:
        /*0018*/ 	.byte	0x04, 0x17
        /*001a*/ 	.short	(.L_315 - .L_314)
.L_314:
        /*001c*/ 	.word	0x00000000
        /*0020*/ 	.short	0x0005
        /*0022*/ 	.short	0x0020
        /*0024*/ 	.byte	0x00, 0xf0, 0x11, 0x00


	//----- nvinfo : EIATTR_KPARAM_INFO
	.align		4
.L_315:
        /*0028*/ 	.byte	0x04, 0x17
        /*002a*/ 	.short	(.L_317 - .L_316)
.L_316:
        /*002c*/ 	.word	0x00000000
        /*0030*/ 	.short	0x0004
        /*0032*/ 	.short	0x001c
        /*0034*/ 	.byte	0x00, 0xf0, 0x11, 0x00


	//----- nvinfo : EIATTR_KPARAM_INFO
	.align		4
.L_317:
        /*0038*/ 	.byte	0x04, 0x17
        /*003a*/ 	.short	(.L_319 - .L_318)
.L_318:
        /*003c*/ 	.word	0x00000000
        /*0040*/ 	.short	0x0003
        /*0042*/ 	.short	0x0018
        /*0044*/ 	.byte	0x00, 0xf0, 0x11, 0x00


	//----- nvinfo : EIATTR_KPARAM_INFO
	.align		4
.L_319:
        /*0048*/ 	.byte	0x04, 0x17
        /*004a*/ 	.short	(.L_321 - .L_320)
.L_320:
        /*004c*/ 	.word	0x00000000
        /*0050*/ 	.short	0x0002
        /*0052*/ 	.short	0x0010
        /*0054*/ 	.byte	0x00, 0xf5, 0x21, 0x00


	//----- nvinfo : EIATTR_KPARAM_INFO
	.align		4
.L_321:
        /*0058*/ 	.byte	0x04, 0x17
        /*005a*/ 	.short	(.L_323 - .L_322)
.L_322:
        /*005c*/ 	.word	0x00000000
        /*0060*/ 	.short	0x0001
        /*0062*/ 	.short	0x0008
        /*0064*/ 	.byte	0x00, 0xf5, 0x21, 0x00


	//----- nvinfo : EIATTR_KPARAM_INFO
	.align		4
.L_323:
        /*0068*/ 	.byte	0x04, 0x17
        /*006a*/ 	.short	(.L_325 - .L_324)
.L_324:
        /*006c*/ 	.word	0x00000000
        /*0070*/ 	.short	0x0000
        /*0072*/ 	.short	0x0000
        /*0074*/ 	.byte	0x00, 0xf5, 0x21, 0x00


	//----- nvinfo : EIATTR_SPARSE_MMA_MASK
	.align		4
.L_325:
        /*0078*/ 	.byte	0x03, 0x50
        /*007a*/ 	.short	0x0000


	//----- nvinfo : EIATTR_MAXREG_COUNT
	.align		4
        /*007c*/ 	.byte	0x03, 0x1b
        /*007e*/ 	.short	0x00ff


	//----- nvinfo : EIATTR_MERCURY_ISA_VERSION
	.align		4
        /*0080*/ 	.byte	0x03, 0x5f
        /*0082*/ 	.short	0x0101


	//----- nvinfo : EIATTR_VRC_CTA_INIT_COUNT
	.align		4
        /*0084*/ 	.byte	0x02, 0x4a
	.zero		1
	.zero		1


	//----- nvinfo : EIATTR_EXIT_INSTR_OFFSETS
	.align		4
        /*0088*/ 	.byte	0x04, 0x1c
        /*008a*/ 	.short	(.L_327 - .L_326)


	//   ....[0]....
.L_326:
        /*008c*/ 	.word	0x000000b0


	//   ....[1]....
        /*0090*/ 	.word	0x00000710


	//----- nvinfo : EIATTR_CRS_STACK_SIZE
	.align		4
.L_327:
        /*0094*/ 	.byte	0x04, 0x1e
        /*0096*/ 	.short	(.L_329 - .L_328)
.L_328:
        /*0098*/ 	.word	0x00000000


	//----- nvinfo : EIATTR_CBANK_PARAM_SIZE
	.align		4
.L_329:
        /*009c*/ 	.byte	0x03, 0x19
        /*009e*/ 	.short	0x0028


	//----- nvinfo : EIATTR_PARAM_CBANK
	.align		4
        /*00a0*/ 	.byte	0x04, 0x0a
        /*00a2*/ 	.short	(.L_331 - .L_330)
	.align		4
.L_330:
        /*00a4*/ 	.word	index@(.nv.constant0._Z15gpuTemplateKronIdEvPT_S1_S1_iiii)
        /*00a8*/ 	.short	0x0380
        /*00aa*/ 	.short	0x0028


	//----- nvinfo : EIATTR_SW_WAR
	.align		4
.L_331:
        /*00ac*/ 	.byte	0x04, 0x36
        /*00ae*/ 	.short	(.L_333 - .L_332)
.L_332:
        /*00b0*/ 	.word	0x00000008
.L_333:


//--------------------- .nv.info._Z23gpuKernelIndexPermute23Piiiii --------------------------
	.section	.nv.info._Z23gpuKernelIndexPermute23Piiiii,"",@"SHT_CUDA_INFO"
	.sectionflags	@""
	.align	4


	//----- nvinfo : EIATTR_CUDA_API_VERSION
	.align		4
        /*0000*/ 	.byte	0x04, 0x37
        /*0002*/ 	.short	(.L_335 - .L_334)
.L_334:
        /*0004*/ 	.word	0x00000082


	//----- nvinfo : EIATTR_KPARAM_INFO
	.align		4
.L_335:
        /*0008*/ 	.byte	0x04, 0x17
        /*000a*/ 	.short	(.L_337 - .L_336)
.L_336:
        /*000c*/ 	.word	0x00000000
        /*0010*/ 	.short	0x0004
        /*0012*/ 	.short	0x0014
        /*0014*/ 	.byte	0x00, 0xf0, 0x11, 0x00


	//----- nvinfo : EIATTR_KPARAM_INFO
	.align		4
.L_337:
        /*0018*/ 	.byte	0x04, 0x17
        /*001a*/ 	.short	(.L_339 - .L_338)
.L_338:
        /*001c*/ 	.word	0x00000000
        /*0020*/ 	.short	0x0003
        /*0022*/ 	.short	0x0010
        /*0024*/ 	.byte	0x00, 0xf0, 0x11, 0x00


	//----- nvinfo : EIATTR_KPARAM_INFO
	.align		4
.L_339:
        /*0028*/ 	.byte	0x04, 0x17
        /*002a*/ 	.short	(.L_341 - .L_340)
.L_340:
        /*002c*/ 	.word	0x00000000
        /*0030*/ 	.short	0x0002
        /*0032*/ 	.short	0x000c
        /*0034*/ 	.byte	0x00, 0xf0, 0x11, 0x00


	//----- nvinfo : EIATTR_KPARAM_INFO
	.align		4
.L_341:
        /*0038*/ 	.byte	0x04, 0x17
        /*003a*/ 	.short	(.L_343 - .L_342)
.L_342:
        /*003c*/ 	.word	0x00000000
        /*0040*/ 	.short	0x0001
        /*0042*/ 	.short	0x0008
        /*0044*/ 	.byte	0x00, 0xf0, 0x11, 0x00


	//----- nvinfo : EIATTR_KPARAM_INFO
	.align		4
.L_343:
        /*0048*/ 	.byte	0x04, 0x17
        /*004a*/ 	.short	(.L_345 - .L_344)
.L_344:
        /*004c*/ 	.word	0x00000000
        /*0050*/ 	.short	0x0000
        /*0052*/ 	.short	0x0000
        /*0054*/ 	.byte	0x00, 0xf5, 0x21, 0x00


	//----- nvinfo : EIATTR_SPARSE_MMA_MASK
	.align		4
.L_345:
        /*0058*/ 	.byte	0x03, 0x50
        /*005a*/ 	.short	0x0000


	//----- nvinfo : EIATTR_MAXREG_COUNT
	.align		4
        /*005c*/ 	.byte	0x03, 0x1b
        /*005e*/ 	.short	0x00ff


	//----- nvinfo : EIATTR_MERCURY_ISA_VERSION
	.align		4
        /*0060*/ 	.byte	0x03, 0x5f
        /*0062*/ 	.short	0x0101


	//----- nvinfo : EIATTR_VRC_CTA_INIT_COUNT
	.align		4
        /*0064*/ 	.byte	0x02, 0x4a
	.zero		1
	.zero		1


	//----- nvinfo : EIATTR_EXIT_INSTR_OFFSETS
	.align		4
        /*0068*/ 	.byte	0x04, 0x1c
        /*006a*/ 	.short	(.L_347 - .L_346)


	//   ....[0]....
.L_346:
        /*006c*/ 	.word	0x000000b0


	//   ....[1]....
        /*0070*/ 	.word	0x00000670


	//----- nvinfo : EIATTR_CRS_STACK_SIZE
	.align		4
.L_347:
        /*0074*/ 	.byte	0x04, 0x1e
        /*0076*/ 	.short	(.L_349 - .L_348)
.L_348:
        /*0078*/ 	.word	0x00000000


	//----- nvinfo : EIATTR_CBANK_PARAM_SIZE
	.align		4
.L_349:
        /*007c*/ 	.byte	0x03, 0x19
        /*007e*/ 	.short	0x0018


	//----- nvinfo : EIATTR_PARAM_CBANK
	.align		4
        /*0080*/ 	.byte	0x04, 0x0a
        /*0082*/ 	.short	(.L_351 - .L_350)
	.align		4
.L_350:
        /*0084*/ 	.word	index@(.nv.constant0._Z23gpuKernelIndexPermute23Piiiii)
        /*0088*/ 	.short	0x0380
        /*008a*/ 	.short	0x0018


	//----- nvinfo : EIATTR_SW_WAR
	.align		4
.L_351:
        /*008c*/ 	.byte	0x04, 0x36
        /*008e*/ 	.short	(.L_353 - .L_352)
.L_352:
        /*0090*/ 	.word	0x00000008
.L_353:


//--------------------- .nv.info._Z23gpuKernelIndexPermute13Piiiii --------------------------
	.section	.nv.info._Z23gpuKernelIndexPermute13Piiiii,"",@"SHT_CUDA_INFO"
	.sectionflags	@""
	.align	4


	//----- nvinfo : EIATTR_CUDA_API_VERSION
	.align		4
        /*0000*/ 	.byte	0x04, 0x37
        /*0002*/ 	.short	(.L_355 - .L_354)
.L_354:
        /*0004*/ 	.word	0x00000082


	//----- nvinfo : EIATTR_KPARAM_INFO
	.align		4
.L_355:
        /*0008*/ 	.byte	0x04, 0x17
        /*000a*/ 	.short	(.L_357 - .L_356)
.L_356:
        /*000c*/ 	.word	0x00000000
        /*0010*/ 	.short	0x0004
        /*0012*/ 	.short	0x0014
        /*0014*/ 	.byte	0x00, 0xf0, 0x11, 0x00


	//----- nvinfo : EIATTR_KPARAM_INFO
	.align		4
.L_357:
        /*0018*/ 	.byte	0x04, 0x17
        /*001a*/ 	.short	(.L_359 - .L_358)
.L_358:
        /*001c*/ 	.word	0x00000000
        /*0020*/ 	.short	0x0003
        /*0022*/ 	.short	0x0010
        /*0024*/ 	.byte	0x00, 0xf0, 0x11, 0x00


	//----- nvinfo : EIATTR_KPARAM_INFO
	.align		4
.L_359:
        /*0028*/ 	.byte	0x04, 0x17
        /*002a*/ 	.short	(.L_361 - .L_360)
.L_360:
        /*002c*/ 	.word	0x00000000
        /*0030*/ 	.short	0x0002
        /*0032*/ 	.short	0x000c
        /*0034*/ 	.byte	0x00, 0xf0, 0x11, 0x00


	//----- nvinfo : EIATTR_KPARAM_INFO
	.align		4
.L_361:
        /*0038*/ 	.byte	0x04, 0x17
        /*003a*/ 	.short	(.L_363 - .L_362)
.L_362:
        /*003c*/ 	.word	0x00000000
        /*0040*/ 	.short	0x0001
        /*0042*/ 	.short	0x0008
        /*0044*/ 	.byte	0x00, 0xf0, 0x11, 0x00


	//----- nvinfo : EIATTR_KPARAM_INFO
	.align		4
.L_363:
        /*0048*/ 	.byte	0x04, 0x17
        /*004a*/ 	.short	(.L_365 - .L_364)
.L_364:
        /*004c*/ 	.word	0x00000000
        /*0050*/ 	.short	0x0000
        /*0052*/ 	.short	0x0000
        /*0054*/ 	.byte	0x00, 0xf5, 0x21, 0x00


	//----- nvinfo : EIATTR_SPARSE_MMA_MASK
	.align		4
.L_365:
        /*0058*/ 	.byte	0x03, 0x50
        /*005a*/ 	.short	0x0000


	//----- nvinfo : EIATTR_MAXREG_COUNT
	.align		4
        /*005c*/ 	.byte	0x03, 0x1b
        /*005e*/ 	.short	0x00ff


	//----- nvinfo : EIATTR_MERCURY_ISA_VERSION
	.align		4
        /*0060*/ 	.byte	0x03, 0x5f
        /*0062*/ 	.short	0x0101


	//----- nvinfo : EIATTR_VRC_CTA_INIT_COUNT
	.align		4
        /*0064*/ 	.byte	0x02, 0x4a
	.zero		1
	.zero		1


	//----- nvinfo : EIATTR_EXIT_INSTR_OFFSETS
	.align		4
        /*0068*/ 	.byte	0x04, 0x1c
        /*006a*/ 	.short	(.L_367 - .L_366)


	//   ....[0]....
.L_366:
        /*006c*/ 	.word	0x000000b0


	//   ....[1]....
        /*0070*/ 	.word	0x00000680


	//----- nvinfo : EIATTR_CRS_STACK_SIZE
	.align		4
.L_367:
        /*0074*/ 	.byte	0x04, 0x1e
        /*0076*/ 	.short	(.L_369 - .L_368)
.L_368:
        /*0078*/ 	.word	0x00000000


	//----- nvinfo : EIATTR_CBANK_PARAM_SIZE
	.align		4
.L_369:
        /*007c*/ 	.byte	0x03, 0x19
        /*007e*/ 	.short	0x0018


	//----- nvinfo : EIATTR_PARAM_CBANK
	.align		4
        /*0080*/ 	.byte	0x04, 0x0a
        /*0082*/ 	.short	(.L_371 - .L_370)
	.align		4
.L_370:
        /*0084*/ 	.word	index@(.nv.constant0._Z23gpuKernelIndexPermute13Piiiii)
        /*0088*/ 	.short	0x0380
        /*008a*/ 	.short	0x0018


	//----- nvinfo : EIATTR_SW_WAR
	.align		4
.L_371:
        /*008c*/ 	.byte	0x04, 0x36
        /*008e*/ 	.short	(.L_373 - .L_372)
.L_372:
        /*0090*/ 	.word	0x00000008
.L_373:


//--------------------- .nv.info._Z23gpuKernelIndexPermute12Piiii --------------------------
	.section	.nv.info._Z23gpuKernelIndexPermute12Piiii,"",@"SHT_CUDA_INFO"
	.sectionflags	@""
	.align	4


	//----- nvinfo : EIATTR_CUDA_API_VERSION
	.align		4
        /*0000*/ 	.byte	0x04, 0x37
        /*0002*/ 	.short	(.L_375 - .L_374)
.L_374:
        /*0004*/ 	.word	0x00000082


	//----- nvinfo : EIATTR_KPARAM_INFO
	.align		4
.L_375:
        /*0008*/ 	.byte	0x04, 0x17
        /*000a*/ 	.short	(.L_377 - .L_376)
.L_376:
        /*000c*/ 	.word	0x00000000
        /*0010*/ 	.short	0x0003
        /*0012*/ 	.short	0x0010
        /*0014*/ 	.byte	0x00, 0xf0, 0x11, 0x00


	//----- nvinfo : EIATTR_KPARAM_INFO
	.align		4
.L_377:
        /*0018*/ 	.byte	0x04, 0x17
        /*001a*/ 	.short	(.L_379 - .L_378)
.L_378:
        /*001c*/ 	.word	0x00000000
        /*0020*/ 	.short	0x0002
        /*0022*/ 	.short	0x000c
        /*0024*/ 	.byte	0x00, 0xf0, 0x11, 0x00


	//----- nvinfo : EIATTR_KPARAM_INFO
	.align		4
.L_379:
        /*0028*/ 	.byte	0x04, 0x17
        /*002a*/ 	.short	(.L_381 - .L_380)
.L_380:
        /*002c*/ 	.word	0x00000000
        /*0030*/ 	.short	0x0001
        /*0032*/ 	.short	0x0008
        /*0034*/ 	.byte	0x00, 0xf0, 0x11, 0x00


	//----- nvinfo : EIATTR_KPARAM_INFO
	.align		4
.L_381:
        /*0038*/ 	.byte	0x04, 0x17
        /*003a*/ 	.short	(.L_383 - .L_382)
.L_382:
        /*003c*/ 	.word	0x00000000
        /*0040*/ 	.short	0x0000
        /*0042*/ 	.short	0x0000
        /*0044*/ 	.byte	0x00, 0xf5, 0x21, 0x00


	//----- nvinfo : EIATTR_SPARSE_MMA_MASK
	.align		4
.L_383:
        /*0048*/ 	.byte	0x03, 0x50
        /*004a*/ 	.short	0x0000


	//----- nvinfo : EIATTR_MAXREG_COUNT
	.align		4
        /*004c*/ 	.byte	0x03, 0x1b
        /*004e*/ 	.short	0x00ff


	//----- nvinfo : EIATTR_MERCURY_ISA_VERSION
	.align		4
        /*0050*/ 	.byte	0x03, 0x5f
        /*0052*/ 	.short	0x0101


	//----- nvinfo : EIATTR_VRC_CTA_INIT_COUNT
	.align		4
        /*0054*/ 	.byte	0x02, 0x4a
	.zero		1
	.zero		1


	//----- nvinfo : EIATTR_EXIT_INSTR_OFFSETS
	.align		4
        /*0058*/ 	.byte	0x04, 0x1c
        /*005a*/ 	.short	(.L_385 - .L_384)


	//   ....[0]....
.L_384:
        /*005c*/ 	.word	0x000000a0


	//   ....[1]....
        /*0060*/ 	.word	0x000004b0


	//----- nvinfo : EIATTR_CRS_STACK_SIZE
	.align		4
.L_385:
        /*0064*/ 	.byte	0x04, 0x1e
        /*0066*/ 	.short	(.L_387 - .L_386)
.L_386:
        /*0068*/ 	.word	0x00000000


	//----- nvinfo : EIATTR_CBANK_PARAM_SIZE
	.align		4
.L_387:
        /*006c*/ 	.byte	0x03, 0x19
        /*006e*/ 	.short	0x0014


	//----- nvinfo : EIATTR_PARAM_CBANK
	.align		4
        /*0070*/ 	.byte	0x04, 0x0a
        /*0072*/ 	.short	(.L_389 - .L_388)
	.align		4
.L_388:
        /*0074*/ 	.word	index@(.nv.constant0._Z23gpuKernelIndexPermute12Piiii)
        /*0078*/ 	.short	0x0380
        /*007a*/ 	.short	0x0014


	//----- nvinfo : EIATTR_SW_WAR
	.align		4
.L_389:
        /*007c*/ 	.byte	0x04, 0x36
        /*007e*/ 	.short	(.L_391 - .L_390)
.L_390:
        /*0080*/ 	.word	0x00000008
.L_391:


//--------------------- .nv.callgraph             --------------------------
	.section	.nv.callgraph,"",@"SHT_CUDA_CALLGRAPH"
	.align	4
	.sectionentsize	8
	.align		4
        /*0000*/ 	.word	0x00000000
	.align		4
        /*0004*/ 	.word	0xffffffff
	.align		4
        /*0008*/ 	.word	0x00000000
	.align		4
        /*000c*/ 	.word	0xfffffffe
	.align		4
        /*0010*/ 	.word	0x00000000
	.align		4
        /*0014*/ 	.word	0xfffffffd
	.align		4
        /*0018*/ 	.word	0x00000000
	.align		4
        /*001c*/ 	.word	0xfffffffc


//--------------------- .text._Z20gpuTemplatePermute23IfEvPT_S1_iiii --------------------------
	.section	.text._Z20gpuTemplatePermute23IfEvPT_S1_iiii,"ax",@progbits
	.align	128
        .global         _Z20gpuTemplatePermute23IfEvPT_S1_iiii
        .type           _Z20gpuTemplatePermute23IfEvPT_S1_iiii,@function
        .size           _Z20gpuTemplatePermute23IfEvPT_S1_iiii,(.L_x_28 - _Z20gpuTemplatePermute23IfEvPT_S1_iiii)
        .other          _Z20gpuTemplatePermute23IfEvPT_S1_iiii,@"STO_CUDA_ENTRY STV_DEFAULT"
_Z20gpuTemplatePermute23IfEvPT_S1_iiii:
.text._Z20gpuTemplatePermute23IfEvPT_S1_iiii:
[----:B------:R-:W-:Y:S01]  /*0000*/  LDC R1, c[0x0][0x37c] ;  /* 0x0000df00ff017b82 */ /* 0x000fe20000000800 */
[----:B------:R-:W0:Y:S07]  /*0010*/  S2R R15, SR_TID.X ;  /* 0x00000000000f7919 */ /* 0x000e2e0000002100 */
[----:B------:R-:W1:Y:S08]  /*0020*/  LDC.64 R6, c[0x0][0x390] ;  /* 0x0000e400ff067b82 */ /* 0x000e700000000a00 */
[----:B------:R-:W2:Y:S08]  /*0030*/  LDC.64 R2, c[0x0][0x398] ;  /* 0x0000e600ff027b82 */ /* 0x000eb00000000a00 */
[----:B------:R-:W0:Y:S08]  /*0040*/  S2UR UR4, SR_CTAID.X ;  /* 0x00000000000479c3 */ /* 0x000e300000002500 */
[----:B------:R-:W0:Y:S01]  /*0050*/  LDC R14, c[0x0][0x360] ;  /* 0x0000d800ff0e7b82 */ /* 0x000e220000000800 */
[----:B-1----:R-:W-:-:S04]  /*0060*/  IMAD R9, R7, R6, RZ ;  /* 0x0000000607097224 */ /* 0x002fc800078e02ff */
[----:B--2---:R-:W-:-:S04]  /*0070*/  IMAD R0, R9, R2, RZ ;  /* 0x0000000209007224 */ /* 0x004fc800078e02ff */
[----:B------:R-:W-:Y:S02]  /*0080*/  IMAD R8, R0, R3, RZ ;  /* 0x0000000300087224 */ /* 0x000fe400078e02ff */
[----:B0-----:R-:W-:-:S05]  /*0090*/  IMAD R15, R14, UR4, R15 ;  /* 0x000000040e0f7c24 */ /* 0x001fca000f8e020f */
[----:B------:R-:W-:-:S13]  /*00a0*/  ISETP.GE.AND P0, PT, R15, R8, PT ;  /* 0x000000080f00720c */ /* 0x000fda0003f06270 */
[----:B------:R-:W-:Y:S05]  /*00b0*/  @P0 EXIT ;  /* 0x000000000000094d */ /* 0x000fea0003800000 */
[----:B------:R-:W-:Y:S01]  /*00c0*/  IABS R10, R0 ;  /* 0x00000000000a7213 */ /* 0x000fe20000000000 */
[----:B------:R-:W0:Y:S01]  /*00d0*/  LDC R11, c[0x0][0x390] ;  /* 0x0000e400ff0b7b82 */ /* 0x000e220000000800 */
[----:B------:R-:W1:Y:S01]  /*00e0*/  LDCU UR4, c[0x0][0x370] ;  /* 0x00006e00ff0477ac */ /* 0x000e620008000800 */
[----:B------:R-:W-:Y:S01]  /*00f0*/  ISETP.NE.AND P0, PT, R6, RZ, PT ;  /* 0x000000ff0600720c */ /* 0x000fe20003f05270 */
[----:B------:R-:W2:Y:S01]  /*0100*/  I2F.RP R7, R10 ;  /* 0x0000000a00077306 */ /* 0x000ea20000209400 */
[----:B------:R-:W3:Y:S04]  /*0110*/  LDCU.64 UR6, c[0x0][0x358] ;  /* 0x00006b00ff0677ac */ /* 0x000ee80008000a00 */
[----:B------:R-:W4:Y:S01]  /*0120*/  LDC.64 R4, c[0x0][0x380] ;  /* 0x0000e000ff047b82 */ /* 0x000f220000000a00 */
[----:B------:R-:W0:Y:S07]  /*0130*/  LDCU UR5, c[0x0][0x398] ;  /* 0x00007300ff0577ac */ /* 0x000e2e0008000800 */
[----:B------:R-:W0:Y:S01]  /*0140*/  LDC.64 R2, c[0x0][0x388] ;  /* 0x0000e200ff027b82 */ /* 0x000e220000000a00 */
[----:B--2---:R-:W2:Y:S01]  /*0150*/  MUFU.RCP R7, R7 ;  /* 0x0000000700077308 */ /* 0x004ea20000001000 */
[----:B-1----:R-:W-:-:S02]  /*0160*/  IMAD R14, R14, UR4, RZ ;  /* 0x000000040e0e7c24 */ /* 0x002fc4000f8e02ff */
[----:B--2---:R-:W-:-:S05]  /*0170*/  VIADD R12, R7, 0xffffffe ;  /* 0x0ffffffe070c7836 */ /* 0x004fca0000000000 */
[----:B------:R1:W2:Y:S02]  /*0180*/  F2I.FTZ.U32.TRUNC.NTZ R13, R12 ;  /* 0x0000000c000d7305 */ /* 0x0002a4000021f000 */
[----:B-1----:R-:W-:Y:S02]  /*0190*/  HFMA2 R12, -RZ, RZ, 0, 0 ;  /* 0x00000000ff0c7431 */ /* 0x002fe400000001ff */
[----:B--2---:R-:W-:-:S04]  /*01a0*/  IMAD.MOV R17, RZ, RZ, -R13 ;  /* 0x000000ffff117224 */ /* 0x004fc800078e0a0d */
[----:B------:R-:W-:-:S04]  /*01b0*/  IMAD R7, R17, R10, RZ ;  /* 0x0000000a11077224 */ /* 0x000fc800078e02ff */
[----:B------:R-:W-:Y:S01]  /*01c0*/  IMAD.HI.U32 R12, R13, R7, R12 ;  /* 0x000000070d0c7227 */ /* 0x000fe200078e000c */
[----:B0--34-:R-:W-:-:S07]  /*01d0*/  LOP3.LUT R13, RZ, R6, RZ, 0x33, !PT ;  /* 0x00000006ff0d7212 */ /* 0x019fce00078e33ff */
.L_x_0:
[----:B0-----:R-:W-:-:S06]  /*01e0*/  IMAD.WIDE R16, R15, 0x4, R2 ;  /* 0x000000040f107825 */ /* 0x001fcc00078e0202 */
[----:B------:R0:W2:Y:S01]  /*01f0*/  LDG.E R16, desc[UR6][R16.64] ;  /* 0x0000000610107981 */ /* 0x0000a2000c1e1900 */
[----:B------:R-:W-:Y:S02]  /*0200*/  IABS R19, R9 ;  /* 0x0000000900137213 */ /* 0x000fe40000000000 */
[-C--:B------:R-:W-:Y:S02]  /*0210*/  IABS R6, R0.reuse ;  /* 0x0000000000067213 */ /* 0x080fe40000000000 */
[----:B------:R-:W1:Y:S01]  /*0220*/  I2F.RP R20, R19 ;  /* 0x0000001300147306 */ /* 0x000e620000209400 */
[----:B------:R-:W-:Y:S02]  /*0230*/  IABS R7, R15 ;  /* 0x0000000f00077213 */ /* 0x000fe40000000000 */
[----:B------:R-:W-:Y:S01]  /*0240*/  IMAD.MOV R18, RZ, RZ, -R6 ;  /* 0x000000ffff127224 */ /* 0x000fe200078e0a06 */
[----:B------:R-:W-:Y:S02]  /*0250*/  ISETP.GE.AND P3, PT, R15, RZ, PT ;  /* 0x000000ff0f00720c */ /* 0x000fe40003f66270 */
[----:B------:R-:W-:Y:S01]  /*0260*/  IMAD.HI.U32 R6, R12, R7, RZ ;  /* 0x000000070c067227 */ /* 0x000fe200078e00ff */
[----:B0-----:R-:W-:-:S02]  /*0270*/  IABS R17, R0 ;  /* 0x0000000000117213 */ /* 0x001fc40000000000 */
[----:B------:R-:W-:Y:S01]  /*0280*/  IABS R21, R9 ;  /* 0x0000000900157213 */ /* 0x000fe20000000000 */
[----:B------:R-:W-:-:S04]  /*0290*/  IMAD R18, R6, R18, R7 ;  /* 0x0000001206127224 */ /* 0x000fc800078e0207 */
[----:B------:R-:W-:Y:S01]  /*02a0*/  IMAD.MOV R21, RZ, RZ, -R21 ;  /* 0x000000ffff157224 */ /* 0x000fe200078e0a15 */
[----:B-1----:R-:W0:Y:S01]  /*02b0*/  MUFU.RCP R20, R20 ;  /* 0x0000001400147308 */ /* 0x002e220000001000 */
[----:B------:R-:W-:-:S13]  /*02c0*/  ISETP.GT.U32.AND P1, PT, R10, R18, PT ;  /* 0x000000120a00720c */ /* 0x000fda0003f24070 */
[----:B------:R-:W-:Y:S01]  /*02d0*/  @!P1 IMAD.IADD R18, R18, 0x1, -R17 ;  /* 0x0000000112129824 */ /* 0x000fe200078e0a11 */
[----:B------:R-:W-:Y:S02]  /*02e0*/  ISETP.NE.AND P1, PT, R0, RZ, PT ;  /* 0x000000ff0000720c */ /* 0x000fe40003f25270 */
[----:B0-----:R-:W-:Y:S02]  /*02f0*/  IADD3 R6, PT, PT, R20, 0xffffffe, RZ ;  /* 0x0ffffffe14067810 */ /* 0x001fe40007ffe0ff */
[----:B------:R-:W-:Y:S02]  /*0300*/  ISETP.GT.U32.AND P2, PT, R10, R18, PT ;  /* 0x000000120a00720c */ /* 0x000fe40003f44070 */
[----:B------:R0:W1:Y:S02]  /*0310*/  F2I.FTZ.U32.TRUNC.NTZ R7, R6 ;  /* 0x0000000600077305 */ /* 0x000064000021f000 */
[----:B0-----:R-:W-:-:S09]  /*0320*/  IMAD.MOV.U32 R6, RZ, RZ, RZ ;  /* 0x000000ffff067224 */ /* 0x001fd200078e00ff */
[----:B------:R-:W-:Y:S02]  /*0330*/  @!P2 IMAD.IADD R18, R18, 0x1, -R17 ;  /* 0x000000011212a824 */ /* 0x000fe400078e0a11 */
[----:B-1----:R-:W-:-:S03]  /*0340*/  IMAD.MOV R20, RZ, RZ, -R7 ;  /* 0x000000ffff147224 */ /* 0x002fc600078e0a07 */
[----:B------:R-:W-:Y:S02]  /*0350*/  @!P3 IADD3 R18, PT, PT, -R18, RZ, RZ ;  /* 0x000000ff1212b210 */ /* 0x000fe40007ffe1ff */
[----:B------:R-:W-:Y:S01]  /*0360*/  @!P1 LOP3.LUT R18, RZ, R0, RZ, 0x33, !PT ;  /* 0x00000000ff129212 */ /* 0x000fe200078e33ff */
[----:B------:R-:W-:-:S03]  /*0370*/  IMAD R17, R20, R19, RZ ;  /* 0x0000001314117224 */ /* 0x000fc600078e02ff */
[----:B------:R-:W-:Y:S01]  /*0380*/  IABS R20, R18 ;  /* 0x0000001200147213 */ /* 0x000fe20000000000 */
[----:B------:R-:W-:Y:S01]  /*0390*/  IMAD.HI.U32 R6, R7, R17, R6 ;  /* 0x0000001107067227 */ /* 0x000fe200078e0006 */
[----:B------:R-:W-:Y:S02]  /*03a0*/  IABS R17, R11 ;  /* 0x0000000b00117213 */ /* 0x000fe40000000000 */
[----:B------:R-:W-:Y:S01]  /*03b0*/  MOV R7, R20 ;  /* 0x0000001400077202 */ /* 0x000fe20000000f00 */
[----:B------:R-:W-:Y:S02]  /*03c0*/  IMAD.MOV.U32 R20, RZ, RZ, R21 ;  /* 0x000000ffff147224 */ /* 0x000fe400078e0015 */
[----:B------:R-:W0:Y:S02]  /*03d0*/  I2F.RP R21, R17 ;  /* 0x0000001100157306 */ /* 0x000e240000209400 */
[----:B------:R-:W-:-:S04]  /*03e0*/  IMAD.HI.U32 R6, R6, R7, RZ ;  /* 0x0000000706067227 */ /* 0x000fc800078e00ff */
[----:B------:R-:W-:Y:S01]  /*03f0*/  IMAD R20, R6, R20, R7 ;  /* 0x0000001406147224 */ /* 0x000fe200078e0207 */
[----:B------:R-:W-:-:S04]  /*0400*/  LOP3.LUT R7, R18, R9, RZ, 0x3c, !PT ;  /* 0x0000000912077212 */ /* 0x000fc800078e3cff */
[----:B------:R-:W-:Y:S02]  /*0410*/  ISETP.GT.U32.AND P3, PT, R19, R20, PT ;  /* 0x000000141300720c */ /* 0x000fe40003f64070 */
[----:B------:R-:W-:Y:S01]  /*0420*/  ISETP.GE.AND P2, PT, R7, RZ, PT ;  /* 0x000000ff0700720c */ /* 0x000fe20003f46270 */
[----:B0-----:R-:W0:Y:S10]  /*0430*/  MUFU.RCP R21, R21 ;  /* 0x0000001500157308 */ /* 0x001e340000001000 */
[----:B------:R-:W-:-:S02]  /*0440*/  @!P3 IMAD.IADD R20, R20, 0x1, -R19 ;  /* 0x000000011414b824 */ /* 0x000fc400078e0a13 */
[----:B------:R-:W-:Y:S01]  /*0450*/  @!P3 VIADD R6, R6, 0x1 ;  /* 0x000000010606b836 */ /* 0x000fe20000000000 */
[----:B------:R-:W-:Y:S02]  /*0460*/  ISETP.NE.AND P3, PT, R9, RZ, PT ;  /* 0x000000ff0900720c */ /* 0x000fe40003f65270 */
[----:B------:R-:W-:Y:S02]  /*0470*/  ISETP.GE.U32.AND P1, PT, R20, R19, PT ;  /* 0x000000131400720c */ /* 0x000fe40003f26070 */
[----:B0-----:R-:W-:-:S06]  /*0480*/  IADD3 R7, PT, PT, R21, 0xffffffe, RZ ;  /* 0x0ffffffe15077810 */ /* 0x001fcc0007ffe0ff */
[----:B------:R-:W0:Y:S05]  /*0490*/  F2I.FTZ.U32.TRUNC.NTZ R7, R7 ;  /* 0x0000000700077305 */ /* 0x000e2a000021f000 */
[----:B------:R-:W-:-:S05]  /*04a0*/  @P1 IADD3 R6, PT, PT, R6, 0x1, RZ ;  /* 0x0000000106061810 */ /* 0x000fca0007ffe0ff */
[----:B------:R-:W-:-:S05]  /*04b0*/  IMAD.MOV.U32 R19, RZ, RZ, R6 ;  /* 0x000000ffff137224 */ /* 0x000fca00078e0006 */
[----:B------:R-:W-:Y:S01]  /*04c0*/  @!P2 IADD3 R19, PT, PT, -R19, RZ, RZ ;  /* 0x000000ff1313a210 */ /* 0x000fe20007ffe1ff */
[----:B0-----:R-:W-:Y:S01]  /*04d0*/  IMAD.MOV R6, RZ, RZ, -R7 ;  /* 0x000000ffff067224 */ /* 0x001fe200078e0a07 */
[----:B------:R-:W-:-:S03]  /*04e0*/  @!P3 LOP3.LUT R19, RZ, R9, RZ, 0x33, !PT ;  /* 0x00000009ff13b212 */ /* 0x000fc600078e33ff */
[----:B------:R-:W-:Y:S01]  /*04f0*/  IMAD R21, R6, R17, RZ ;  /* 0x0000001106157224 */ /* 0x000fe200078e02ff */
[----:B------:R-:W-:Y:S01]  /*0500*/  IADD3 R20, PT, PT, -R19, RZ, RZ ;  /* 0x000000ff13147210 */ /* 0x000fe20007ffe1ff */
[----:B------:R-:W-:-:S04]  /*0510*/  IMAD.MOV.U32 R6, RZ, RZ, RZ ;  /* 0x000000ffff067224 */ /* 0x000fc800078e00ff */
[----:B------:R-:W-:Y:S02]  /*0520*/  IMAD R20, R9, R20, R18 ;  /* 0x0000001409147224 */ /* 0x000fe400078e0212 */
[----:B------:R-:W-:-:S03]  /*0530*/  IMAD.HI.U32 R6, R7, R21, R6 ;  /* 0x0000001507067227 */ /* 0x000fc600078e0006 */
[----:B------:R-:W-:-:S05]  /*0540*/  IABS R22, R20 ;  /* 0x0000001400167213 */ /* 0x000fca0000000000 */
[----:B------:R-:W-:-:S05]  /*0550*/  IMAD.HI.U32 R6, R6, R22, RZ ;  /* 0x0000001606067227 */ /* 0x000fca00078e00ff */
[----:B------:R-:W-:-:S05]  /*0560*/  IADD3 R7, PT, PT, -R6, RZ, RZ ;  /* 0x000000ff06077210 */ /* 0x000fca0007ffe1ff */
[----:B------:R-:W-:Y:S01]  /*0570*/  IMAD R22, R17, R7, R22 ;  /* 0x0000000711167224 */ /* 0x000fe200078e0216 */
[----:B------:R-:W-:-:S04]  /*0580*/  LOP3.LUT R7, R20, R11, RZ, 0x3c, !PT ;  /* 0x0000000b14077212 */ /* 0x000fc800078e3cff */
[----:B------:R-:W-:Y:S02]  /*0590*/  ISETP.GT.U32.AND P2, PT, R17, R22, PT ;  /* 0x000000161100720c */ /* 0x000fe40003f44070 */
[----:B------:R-:W-:-:S11]  /*05a0*/  ISETP.GE.AND P3, PT, R7, RZ, PT ;  /* 0x000000ff0700720c */ /* 0x000fd60003f66270 */
[----:B------:R-:W-:Y:S01]  /*05b0*/  @!P2 IMAD.IADD R22, R22, 0x1, -R17 ;  /* 0x000000011616a824 */ /* 0x000fe200078e0a11 */
[----:B------:R-:W-:-:S04]  /*05c0*/  @!P2 IADD3 R6, PT, PT, R6, 0x1, RZ ;  /* 0x000000010606a810 */ /* 0x000fc80007ffe0ff */
[----:B------:R-:W-:-:S13]  /*05d0*/  ISETP.GE.U32.AND P1, PT, R22, R17, PT ;  /* 0x000000111600720c */ /* 0x000fda0003f26070 */
[----:B------:R-:W-:-:S05]  /*05e0*/  @P1 VIADD R6, R6, 0x1 ;  /* 0x0000000106061836 */ /* 0x000fca0000000000 */
[----:B------:R-:W-:-:S04]  /*05f0*/  @!P3 IADD3 R6, PT, PT, -R6, RZ, RZ ;  /* 0x000000ff0606b210 */ /* 0x000fc80007ffe1ff */
[----:B------:R-:W-:-:S05]  /*0600*/  SEL R6, R13, R6, !P0 ;  /* 0x000000060d067207 */ /* 0x000fca0004000000 */
[----:B------:R-:W-:Y:S02]  /*0610*/  IMAD.MOV R7, RZ, RZ, -R6 ;  /* 0x000000ffff077224 */ /* 0x000fe400078e0a06 */
[----:B------:R-:W-:Y:S02]  /*0620*/  IMAD R6, R6, UR5, R19 ;  /* 0x0000000506067c24 */ /* 0x000fe4000f8e0213 */
[----:B------:R-:W-:-:S05]  /*0630*/  IMAD R20, R11, R7, R20 ;  /* 0x000000070b147224 */ /* 0x000fca00078e0214 */
[-C--:B------:R-:W-:Y:S02]  /*0640*/  IADD3 R20, PT, PT, R20, R15.reuse, -R18 ;  /* 0x0000000f14147210 */ /* 0x080fe40007ffe812 */
[----:B------:R-:W-:-:S03]  /*0650*/  IADD3 R15, PT, PT, R14, R15, RZ ;  /* 0x0000000f0e0f7210 */ /* 0x000fc60007ffe0ff */
[----:B------:R-:W-:Y:S01]  /*0660*/  IMAD R7, R6, R11, R20 ;  /* 0x0000000b06077224 */ /* 0x000fe200078e0214 */
[----:B------:R-:W-:-:S03]  /*0670*/  ISETP.GE.AND P1, PT, R15, R8, PT ;  /* 0x000000080f00720c */ /* 0x000fc60003f26270 */
[----:B------:R-:W-:-:S05]  /*0680*/  IMAD.WIDE R6, R7, 0x4, R4 ;  /* 0x0000000407067825 */ /* 0x000fca00078e0204 */
[----:B--2---:R0:W-:Y:S05]  /*0690*/  STG.E desc[UR6][R6.64], R16 ;  /* 0x0000001006007986 */ /* 0x0041ea000c101906 */
[----:B------:R-:W-:Y:S05]  /*06a0*/  @!P1 BRA `(.L_x_0) ;  /* 0xfffffff800cc9947 */ /* 0x000fea000383ffff */
[----:B------:R-:W-:Y:S05]  /*06b0*/  EXIT ;  /* 0x000000000000794d */ /* 0x000fea0003800000 */
.L_x_1:
[----:B------:R-:W-:-:S00]  /*06c0*/  BRA `(.L_x_1) ;  /* 0xfffffffc00fc7947 */ /* 0x000fc0000383ffff */
[----:B------:R-:W-:-:S00]  /*06d0*/  NOP ;  /* 0x0000000000007918 */ /* 0x000fc00000000000 */
        /* <DEDUP_REMOVED lines=10> */
.L_x_28:


//--------------------- .text._Z20gpuTemplatePermute23IdEvPT_S1_iiii --------------------------
	.section	.text._Z20gpuTemplatePermute23IdEvPT_S1_iiii,"ax",@progbits
	.align	128
        .global         _Z20gpuTemplatePermute23IdEvPT_S1_iiii
        .type           _Z20gpuTemplatePermute23IdEvPT_S1_iiii,@function
        .size           _Z20gpuTemplatePermute23IdEvPT_S1_iiii,(.L_x_29 - _Z20gpuTemplatePermute23IdEvPT_S1_iiii)
        .other          _Z20gpuTemplatePermute23IdEvPT_S1_iiii,@"STO_CUDA_ENTRY STV_DEFAULT"
_Z20gpuTemplatePermute23IdEvPT_S1_iiii:
.text._Z20gpuTemplatePermute23IdEvPT_S1_iiii:
        /* <DEDUP_REMOVED lines=30> */
.L_x_2:
[----:B0-----:R-:W-:-:S06]  /*01e0*/  IMAD.WIDE R6, R17, 0x8, R2 ;  /* 0x0000000811067825 */ /* 0x001fcc00078e0202 */
[----:B------:R-:W2:Y:S01]  /*01f0*/  LDG.E.64 R6, desc[UR6][R6.64] ;  /* 0x0000000606067981 */ /* 0x000ea2000c1e1b00 */
[----:B------:R-:W-:Y:S02]  /*0200*/  IABS R19, R11 ;  /* 0x0000000b00137213 */ /* 0x000fe40000000000 */
[-C--:B------:R-:W-:Y:S02]  /*0210*/  IABS R8, R0.reuse ;  /* 0x0000000000087213 */ /* 0x080fe40000000000 */
[----:B------:R-:W0:Y:S01]  /*0220*/  I2F.RP R20, R19 ;  /* 0x0000001300147306 */ /* 0x000e220000209400 */
[----:B------:R-:W-:Y:S02]  /*0230*/  IABS R9, R17 ;  /* 0x0000001100097213 */ /* 0x000fe40000000000 */
[----:B------:R-:W-:Y:S01]  /*0240*/  IMAD.MOV R18, RZ, RZ, -R8 ;  /* 0x000000ffff127224 */ /* 0x000fe200078e0a08 */
[----:B------:R-:W-:Y:S02]  /*0250*/  IABS R21, R0 ;  /* 0x0000000000157213 */ /* 0x000fe40000000000 */
[----:B------:R-:W-:Y:S01]  /*0260*/  IMAD.HI.U32 R8, R14, R9, RZ ;  /* 0x000000090e087227 */ /* 0x000fe200078e00ff */
[----:B------:R-:W-:-:S02]  /*0270*/  ISETP.GE.AND P3, PT, R17, RZ, PT ;  /* 0x000000ff1100720c */ /* 0x000fc40003f66270 */
[----:B------:R-:W-:Y:S01]  /*0280*/  IABS R22, R11 ;  /* 0x0000000b00167213 */ /* 0x000fe20000000000 */
[----:B------:R-:W-:-:S04]  /*0290*/  IMAD R18, R8, R18, R9 ;  /* 0x0000001208127224 */ /* 0x000fc800078e0209 */
[----:B------:R-:W-:Y:S01]  /*02a0*/  IMAD.MOV R22, RZ, RZ, -R22 ;  /* 0x000000ffff167224 */ /* 0x000fe200078e0a16 */
[----:B0-----:R-:W0:Y:S01]  /*02b0*/  MUFU.RCP R20, R20 ;  /* 0x0000001400147308 */ /* 0x001e220000001000 */
        /* <DEDUP_REMOVED lines=15> */
[----:B------:R-:W-:-:S03]  /*03b0*/  MOV R9, R20 ;  /* 0x0000001400097202 */ /* 0x000fc60000000f00 */
[----:B------:R-:W-:Y:S02]  /*03c0*/  IMAD.MOV.U32 R20, RZ, RZ, R21 ;  /* 0x000000ffff147224 */ /* 0x000fe400078e0015 */
[----:B------:R-:W-:Y:S02]  /*03d0*/  IMAD.HI.U32 R8, R8, R9, RZ ;  /* 0x0000000908087227 */ /* 0x000fe400078e00ff */
[----:B------:R-:W0:Y:S02]  /*03e0*/  I2F.RP R21, R20 ;  /* 0x0000001400157306 */ /* 0x000e240000209400 */
[----:B------:R-:W-:Y:S01]  /*03f0*/  IMAD R22, R8, R22, R9 ;  /* 0x0000001608167224 */ /* 0x000fe200078e0209 */
[----:B------:R-:W-:-:S04]  /*0400*/  LOP3.LUT R9, R18, R11, RZ, 0x3c, !PT ;  /* 0x0000000b12097212 */ /* 0x000fc800078e3cff */
[----:B------:R-:W-:Y:S02]  /*0410*/  ISETP.GT.U32.AND P3, PT, R19, R22, PT ;  /* 0x000000161300720c */ /* 0x000fe40003f64070 */
[----:B------:R-:W-:Y:S01]  /*0420*/  ISETP.GE.AND P2, PT, R9, RZ, PT ;  /* 0x000000ff0900720c */ /* 0x000fe20003f46270 */
[----:B0-----:R-:W0:Y:S10]  /*0430*/  MUFU.RCP R21, R21 ;  /* 0x0000001500157308 */ /* 0x001e340000001000 */
[----:B------:R-:W-:-:S02]  /*0440*/  @!P3 IADD3 R22, PT, PT, R22, -R19, RZ ;  /* 0x800000131616b210 */ /* 0x000fc40007ffe0ff */
[----:B------:R-:W-:Y:S02]  /*0450*/  @!P3 IADD3 R8, PT, PT, R8, 0x1, RZ ;  /* 0x000000010808b810 */ /* 0x000fe40007ffe0ff */
[----:B------:R-:W-:Y:S02]  /*0460*/  ISETP.GE.U32.AND P1, PT, R22, R19, PT ;  /* 0x000000131600720c */ /* 0x000fe40003f26070 */
[----:B------:R-:W-:Y:S01]  /*0470*/  ISETP.NE.AND P3, PT, R11, RZ, PT ;  /* 0x000000ff0b00720c */ /* 0x000fe20003f65270 */
[----:B0-----:R-:W-:-:S10]  /*0480*/  VIADD R9, R21, 0xffffffe ;  /* 0x0ffffffe15097836 */ /* 0x001fd40000000000 */
[----:B------:R-:W-:Y:S01]  /*0490*/  @P1 VIADD R8, R8, 0x1 ;  /* 0x0000000108081836 */ /* 0x000fe20000000000 */
[----:B------:R-:W0:Y:S04]  /*04a0*/  F2I.FTZ.U32.TRUNC.NTZ R9, R9 ;  /* 0x0000000900097305 */ /* 0x000e28000021f000 */
[----:B------:R-:W-:Y:S02]  /*04b0*/  MOV R19, R8 ;  /* 0x0000000800137202 */ /* 0x000fe40000000f00 */
[----:B------:R-:W-:-:S03]  /*04c0*/  MOV R8, RZ ;  /* 0x000000ff00087202 */ /* 0x000fc60000000f00 */
[----:B------:R-:W-:Y:S01]  /*04d0*/  @!P2 IMAD.MOV R19, RZ, RZ, -R19 ;  /* 0x000000ffff13a224 */ /* 0x000fe200078e0a13 */
[----:B------:R-:W-:-:S05]  /*04e0*/  @!P3 LOP3.LUT R19, RZ, R11, RZ, 0x33, !PT ;  /* 0x0000000bff13b212 */ /* 0x000fca00078e33ff */
[----:B------:R-:W-:Y:S01]  /*04f0*/  IMAD.MOV R22, RZ, RZ, -R19 ;  /* 0x000000ffff167224 */ /* 0x000fe200078e0a13 */
[----:B0-----:R-:W-:-:S03]  /*0500*/  IADD3 R21, PT, PT, RZ, -R9, RZ ;  /* 0x80000009ff157210 */ /* 0x001fc60007ffe0ff */
[----:B------:R-:W-:Y:S02]  /*0510*/  IMAD R22, R11, R22, R18 ;  /* 0x000000160b167224 */ /* 0x000fe400078e0212 */
[----:B------:R-:W-:-:S03]  /*0520*/  IMAD R21, R21, R20, RZ ;  /* 0x0000001415157224 */ /* 0x000fc600078e02ff */
[----:B------:R-:W-:Y:S01]  /*0530*/  IABS R23, R22 ;  /* 0x0000001600177213 */ /* 0x000fe20000000000 */
[----:B------:R-:W-:-:S04]  /*0540*/  IMAD.HI.U32 R8, R9, R21, R8 ;  /* 0x0000001509087227 */ /* 0x000fc800078e0008 */
[----:B------:R-:W-:-:S04]  /*0550*/  IMAD.MOV.U32 R9, RZ, RZ, R23 ;  /* 0x000000ffff097224 */ /* 0x000fc800078e0017 */
[----:B------:R-:W-:-:S05]  /*0560*/  IMAD.HI.U32 R8, R8, R9, RZ ;  /* 0x0000000908087227 */ /* 0x000fca00078e00ff */
[----:B------:R-:W-:-:S05]  /*0570*/  IADD3 R21, PT, PT, -R8, RZ, RZ ;  /* 0x000000ff08157210 */ /* 0x000fca0007ffe1ff */
[----:B------:R-:W-:-:S05]  /*0580*/  IMAD R9, R20, R21, R9 ;  /* 0x0000001514097224 */ /* 0x000fca00078e0209 */
[----:B------:R-:W-:-:S13]  /*0590*/  ISETP.GT.U32.AND P2, PT, R20, R9, PT ;  /* 0x000000091400720c */ /* 0x000fda0003f44070 */
[----:B------:R-:W-:Y:S01]  /*05a0*/  @!P2 IMAD.IADD R9, R9, 0x1, -R20 ;  /* 0x000000010909a824 */ /* 0x000fe200078e0a14 */
[----:B------:R-:W-:-:S04]  /*05b0*/  @!P2 IADD3 R8, PT, PT, R8, 0x1, RZ ;  /* 0x000000010808a810 */ /* 0x000fc80007ffe0ff */
[----:B------:R-:W-:Y:S02]  /*05c0*/  ISETP.GE.U32.AND P1, PT, R9, R20, PT ;  /* 0x000000140900720c */ /* 0x000fe40003f26070 */
[----:B------:R-:W-:-:S04]  /*05d0*/  LOP3.LUT R9, R22, R13, RZ, 0x3c, !PT ;  /* 0x0000000d16097212 */ /* 0x000fc800078e3cff */
[----:B------:R-:W-:-:S07]  /*05e0*/  ISETP.GE.AND P3, PT, R9, RZ, PT ;  /* 0x000000ff0900720c */ /* 0x000fce0003f66270 */
[----:B------:R-:W-:-:S06]  /*05f0*/  @P1 VIADD R8, R8, 0x1 ;  /* 0x0000000108081836 */ /* 0x000fcc0000000000 */
        /* <DEDUP_REMOVED lines=10> */
[----:B--2---:R0:W-:Y:S05]  /*06a0*/  STG.E.64 desc[UR6][R8.64], R6 ;  /* 0x0000000608007986 */ /* 0x0041ea000c101b06 */
[----:B------:R-:W-:Y:S05]  /*06b0*/  @!P1 BRA `(.L_x_2) ;  /* 0xfffffff800c89947 */ /* 0x000fea000383ffff */
[----:B------:R-:W-:Y:S05]  /*06c0*/  EXIT ;  /* 0x000000000000794d */ /* 0x000fea0003800000 */
.L_x_3:
        /* <DEDUP_REMOVED lines=11> */
.L_x_29:


//--------------------- .text._Z20gpuTemplatePermute13IfEvPT_S1_iiii --------------------------
	.section	.text._Z20gpuTemplatePermute13IfEvPT_S1_iiii,"ax",@progbits
	.align	128
        .global         _Z20gpuTemplatePermute13IfEvPT_S1_iiii
        .type           _Z20gpuTemplatePermute13IfEvPT_S1_iiii,@function
        .size           _Z20gpuTemplatePermute13IfEvPT_S1_iiii,(.L_x_30 - _Z20gpuTemplatePermute13IfEvPT_S1_iiii)
        .other          _Z20gpuTemplatePermute13IfEvPT_S1_iiii,@"STO_CUDA_ENTRY STV_DEFAULT"
_Z20gpuTemplatePermute13IfEvPT_S1_iiii:
.text._Z20gpuTemplatePermute13IfEvPT_S1_iiii:
        /* <DEDUP_REMOVED lines=19> */
[----:B------:R-:W0:Y:S01]  /*0130*/  LDCU UR5, c[0x0][0x394] ;  /* 0x00007280ff0577ac */ /* 0x000e220008000800 */
[----:B------:R-:W0:Y:S06]  /*0140*/  LDCU UR8, c[0x0][0x398] ;  /* 0x00007300ff0877ac */ /* 0x000e2c0008000800 */
        /* <DEDUP_REMOVED lines=10> */
.L_x_4:
        /* <DEDUP_REMOVED lines=52> */
[--C-:B------:R-:W-:Y:S01]  /*0530*/  IMAD R20, R9, R20, R18.reuse ;  /* 0x0000001409147224 */ /* 0x100fe200078e0212 */
[----:B------:R-:W-:Y:S01]  /*0540*/  IADD3 R18, PT, PT, R19, R15, -R18 ;  /* 0x0000000f13127210 */ /* 0x000fe20007ffe812 */
[----:B------:R-:W-:Y:S01]  /*0550*/  IMAD.HI.U32 R6, R7, R21, R6 ;  /* 0x0000001507067227 */ /* 0x000fe200078e0006 */
[----:B------:R-:W-:Y:S02]  /*0560*/  IADD3 R15, PT, PT, R14, R15, RZ ;  /* 0x0000000f0e0f7210 */ /* 0x000fe40007ffe0ff */
        /* <DEDUP_REMOVED lines=10> */
[----:B------:R-:W-:Y:S01]  /*0610*/  @P1 VIADD R6, R6, 0x1 ;  /* 0x0000000106061836 */ /* 0x000fe20000000000 */
[----:B------:R-:W-:-:S04]  /*0620*/  ISETP.GE.AND P1, PT, R15, R8, PT ;  /* 0x000000080f00720c */ /* 0x000fc80003f26270 */
[----:B------:R-:W-:-:S04]  /*0630*/  @!P3 IADD3 R6, PT, PT, -R6, RZ, RZ ;  /* 0x000000ff0606b210 */ /* 0x000fc80007ffe1ff */
[----:B------:R-:W-:-:S05]  /*0640*/  SEL R6, R13, R6, !P0 ;  /* 0x000000060d067207 */ /* 0x000fca0004000000 */
[----:B------:R-:W-:-:S04]  /*0650*/  IMAD.MOV R7, RZ, RZ, -R6 ;  /* 0x000000ffff077224 */ /* 0x000fc800078e0a06 */
[----:B------:R-:W-:-:S04]  /*0660*/  IMAD R7, R11, R7, R20 ;  /* 0x000000070b077224 */ /* 0x000fc800078e0214 */
[----:B------:R-:W-:-:S04]  /*0670*/  IMAD R7, R7, UR5, R6 ;  /* 0x0000000507077c24 */ /* 0x000fc8000f8e0206 */
[----:B------:R-:W-:-:S04]  /*0680*/  IMAD R7, R7, UR8, R18 ;  /* 0x0000000807077c24 */ /* 0x000fc8000f8e0212 */
[----:B------:R-:W-:-:S05]  /*0690*/  IMAD.WIDE R6, R7, 0x4, R4 ;  /* 0x0000000407067825 */ /* 0x000fca00078e0204 */
[----:B--2---:R0:W-:Y:S01]  /*06a0*/  STG.E desc[UR6][R6.64], R16 ;  /* 0x0000001006007986 */ /* 0x0041e2000c101906 */
[----:B------:R-:W-:Y:S05]  /*06b0*/  @!P1 BRA `(.L_x_4) ;  /* 0xfffffff800cc9947 */ /* 0x000fea000383ffff */
[----:B------:R-:W-:Y:S05]  /*06c0*/  EXIT ;  /* 0x000000000000794d */ /* 0x000fea0003800000 */
.L_x_5:
        /* <DEDUP_REMOVED lines=11> */
.L_x_30:


//--------------------- .text._Z20gpuTemplatePermute13IdEvPT_S1_iiii --------------------------
	.section	.text._Z20gpuTemplatePermute13IdEvPT_S1_iiii,"ax",@progbits
	.align	128
        .global         _Z20gpuTemplatePermute13IdEvPT_S1_iiii
        .type           _Z20gpuTemplatePermute13IdEvPT_S1_iiii,@function
        .size           _Z20gpuTemplatePermute13IdEvPT_S1_iiii,(.L_x_31 - _Z20gpuTemplatePermute13IdEvPT_S1_iiii)
        .other          _Z20gpuTemplatePermute13IdEvPT_S1_iiii,@"STO_CUDA_ENTRY STV_DEFAULT"
_Z20gpuTemplatePermute13IdEvPT_S1_iiii:
.text._Z20gpuTemplatePermute13IdEvPT_S1_iiii:
        /* <DEDUP_REMOVED lines=31> */
.L_x_6:
        /* <DEDUP_REMOVED lines=51> */
[--C-:B------:R-:W-:Y:S01]  /*0520*/  IMAD R22, R11, R22, R18.reuse ;  /* 0x000000160b167224 */ /* 0x100fe200078e0212 */
[-C--:B------:R-:W-:Y:S01]  /*0530*/  IADD3 R18, PT, PT, R19, R17.reuse, -R18 ;  /* 0x0000001113127210 */ /* 0x080fe20007ffe812 */
[----:B------:R-:W-:Y:S01]  /*0540*/  IMAD R21, R21, R20, RZ ;  /* 0x0000001415157224 */ /* 0x000fe200078e02ff */
[----:B------:R-:W-:Y:S02]  /*0550*/  IADD3 R17, PT, PT, R16, R17, RZ ;  /* 0x0000001110117210 */ /* 0x000fe40007ffe0ff */
        /* <DEDUP_REMOVED lines=12> */
[----:B------:R-:W-:Y:S01]  /*0620*/  @P1 VIADD R8, R8, 0x1 ;  /* 0x0000000108081836 */ /* 0x000fe20000000000 */
[----:B------:R-:W-:-:S05]  /*0630*/  ISETP.GE.AND P1, PT, R17, R10, PT ;  /* 0x0000000a1100720c */ /* 0x000fca0003f26270 */
[----:B------:R-:W-:-:S04]  /*0640*/  @!P3 IADD3 R8, PT, PT, -R8, RZ, RZ ;  /* 0x000000ff0808b210 */ /* 0x000fc80007ffe1ff */
[----:B------:R-:W-:-:S05]  /*0650*/  SEL R8, R15, R8, !P0 ;  /* 0x000000080f087207 */ /* 0x000fca0004000000 */
[----:B------:R-:W-:-:S04]  /*0660*/  IMAD.MOV R9, RZ, RZ, -R8 ;  /* 0x000000ffff097224 */ /* 0x000fc800078e0a08 */
[----:B------:R-:W-:-:S04]  /*0670*/  IMAD R9, R13, R9, R22 ;  /* 0x000000090d097224 */ /* 0x000fc800078e0216 */
[----:B------:R-:W-:-:S04]  /*0680*/  IMAD R9, R9, UR5, R8 ;  /* 0x0000000509097c24 */ /* 0x000fc8000f8e0208 */
[----:B------:R-:W-:-:S04]  /*0690*/  IMAD R9, R9, UR8, R18 ;  /* 0x0000000809097c24 */ /* 0x000fc8000f8e0212 */
[----:B------:R-:W-:-:S05]  /*06a0*/  IMAD.WIDE R8, R9, 0x8, R4 ;  /* 0x0000000809087825 */ /* 0x000fca00078e0204 */
[----:B--2---:R0:W-:Y:S01]  /*06b0*/  STG.E.64 desc[UR6][R8.64], R6 ;  /* 0x0000000608007986 */ /* 0x0041e2000c101b06 */
[----:B------:R-:W-:Y:S05]  /*06c0*/  @!P1 BRA `(.L_x_6) ;  /* 0xfffffff800c89947 */ /* 0x000fea000383ffff */
[----:B------:R-:W-:Y:S05]  /*06d0*/  EXIT ;  /* 0x000000000000794d */ /* 0x000fea0003800000 */
.L_x_7:
        /* <DEDUP_REMOVED lines=10> */
.L_x_31:


//--------------------- .text._Z20gpuTemplatePermute12IfEvPT_S1_iii --------------------------
	.section	.text._Z20gpuTemplatePermute12IfEvPT_S1_iii,"ax",@progbits
	.align	128
        .global         _Z20gpuTemplatePermute12IfEvPT_S1_iii
        .type           _Z20gpuTemplatePermute12IfEvPT_S1_iii,@function
        .size           _Z20gpuTemplatePermute12IfEvPT_S1_iii,(.L_x_32 - _Z20gpuTemplatePermute12IfEvPT_S1_iii)
        .other          _Z20gpuTemplatePermute12IfEvPT_S1_iii,@"STO_CUDA_ENTRY STV_DEFAULT"
_Z20gpuTemplatePermute12IfEvPT_S1_iii:
.text._Z20gpuTemplatePermute12IfEvPT_S1_iii:
[----:B------:R-:W-:Y:S01]  /*0000*/  LDC R1, c[0x0][0x37c] ;  /* 0x0000df00ff017b82 */ /* 0x000fe20000000800 */
[----:B------:R-:W-:Y:S05]  /*0010*/  EXIT ;  /* 0x000000000000794d */ /* 0x000fea0003800000 */
.L_x_8:
        /* <DEDUP_REMOVED lines=14> */
.L_x_32:


//--------------------- .text._Z20gpuTemplatePermute12IdEvPT_S1_iii --------------------------
	.section	.text._Z20gpuTemplatePermute12IdEvPT_S1_iii,"ax",@progbits
	.align	128
        .global         _Z20gpuTemplatePermute12IdEvPT_S1_iii
        .type           _Z20gpuTemplatePermute12IdEvPT_S1_iii,@function
        .size           _Z20gpuTemplatePermute12IdEvPT_S1_iii,(.L_x_33 - _Z20gpuTemplatePermute12IdEvPT_S1_iii)
        .other          _Z20gpuTemplatePermute12IdEvPT_S1_iii,@"STO_CUDA_ENTRY STV_DEFAULT"
_Z20gpuTemplatePermute12IdEvPT_S1_iii:
.text._Z20gpuTemplatePermute12IdEvPT_S1_iii:
[----:B------:R-:W-:Y:S01]  /*0000*/  LDC R1, c[0x0][0x37c] ;  /* 0x0000df00ff017b82 */ /* 0x000fe20000000800 */
[----:B------:R-:W-:Y:S05]  /*0010*/  EXIT ;  /* 0x000000000000794d */ /* 0x000fea0003800000 */
.L_x_9:
        /* <DEDUP_REMOVED lines=14> */
.L_x_33:


//--------------------- .text._Z27gpuTemplatePermuteSharedMemIfEvPT_S1_Pii --------------------------
	.section	.text._Z27gpuTemplatePermuteSharedMemIfEvPT_S1_Pii,"ax",@progbits
	.align	128
        .global         _Z27gpuTemplatePermuteSharedMemIfEvPT_S1_Pii
        .type           _Z27gpuTemplatePermuteSharedMemIfEvPT_S1_Pii,@function
        .size           _Z27gpuTemplatePermuteSharedMemIfEvPT_S1_Pii,(.L_x_34 - _Z27gpuTemplatePermuteSharedMemIfEvPT_S1_Pii)
        .other          _Z27gpuTemplatePermuteSharedMemIfEvPT_S1_Pii,@"STO_CUDA_ENTRY STV_DEFAULT"
_Z27gpuTemplatePermuteSharedMemIfEvPT_S1_Pii:
.text._Z27gpuTemplatePermuteSharedMemIfEvPT_S1_Pii:
[----:B------:R-:W-:Y:S01]  /*0000*/  LDC R1, c[0x0][0x37c] ;  /* 0x0000df00ff017b82 */ /* 0x000fe20000000800 */
[----:B------:R-:W0:Y:S01]  /*0010*/  S2R R5, SR_TID.X ;  /* 0x0000000000057919 */ /* 0x000e220000002100 */
[----:B------:R-:W0:Y:S01]  /*0020*/  LDCU UR6, c[0x0][0x360] ;  /* 0x00006c00ff0677ac */ /* 0x000e220008000800 */
[----:B------:R-:W0:Y:S01]  /*0030*/  S2R R0, SR_CTAID.X ;  /* 0x0000000000007919 */ /* 0x000e220000002500 */
[----:B------:R-:W1:Y:S01]  /*0040*/  LDCU UR10, c[0x0][0x398] ;  /* 0x00007300ff0a77ac */ /* 0x000e620008000800 */
[----:B0-----:R-:W-:-:S05]  /*0050*/  IMAD R0, R0, UR6, R5 ;  /* 0x0000000600007c24 */ /* 0x001fca000f8e0205 */
[----:B-1----:R-:W-:-:S13]  /*0060*/  ISETP.GE.AND P0, PT, R0, UR10, PT ;  /* 0x0000000a00007c0c */ /* 0x002fda000bf06270 */
[----:B------:R-:W-:Y:S05]  /*0070*/  @P0 EXIT ;  /* 0x000000000000094d */ /* 0x000fea0003800000 */
[----:B------:R-:W0:Y:S01]  /*0080*/  S2UR UR5, SR_CgaCtaId ;  /* 0x00000000000579c3 */ /* 0x000e220000008800 */
[----:B------:R-:W1:Y:S01]  /*0090*/  LDCU UR7, c[0x0][0x370] ;  /* 0x00006e00ff0777ac */ /* 0x000e620008000800 */
[----:B------:R-:W-:Y:S01]  /*00a0*/  UMOV UR4, 0x400 ;  /* 0x0000040000047882 */ /* 0x000fe20000000000 */
[----:B------:R-:W2:Y:S05]  /*00b0*/  LDCU.64 UR8, c[0x0][0x358] ;  /* 0x00006b00ff0877ac */ /* 0x000eaa0008000a00 */
[----:B------:R-:W3:Y:S08]  /*00c0*/  LDC.64 R2, c[0x0][0x390] ;  /* 0x0000e400ff027b82 */ /* 0x000ef00000000a00 */
[----:B------:R-:W4:Y:S08]  /*00d0*/  LDC.64 R8, c[0x0][0x388] ;  /* 0x0000e200ff087b82 */ /* 0x000f300000000a00 */
[----:B------:R-:W2:Y:S01]  /*00e0*/  LDC.64 R10, c[0x0][0x380] ;  /* 0x0000e000ff0a7b82 */ /* 0x000ea20000000a00 */
[----:B0-----:R-:W-:-:S02]  /*00f0*/  ULEA UR4, UR5, UR4, 0x18 ;  /* 0x0000000405047291 */ /* 0x001fc4000f8ec0ff */
[----:B-1----:R-:W-:-:S04]  /*0100*/  UIMAD UR5, UR6, UR7, URZ ;  /* 0x00000007060572a4 */ /* 0x002fc8000f8e02ff */
[C---:B------:R-:W-:Y:S01]  /*0110*/  LEA R12, R5.reuse, UR4, 0x2 ;  /* 0x00000004050c7c11 */ /* 0x040fe2000f8e10ff */
[----:B---3--:R-:W-:-:S07]  /*0120*/  IMAD.WIDE.U32 R2, R5, 0x4, R2 ;  /* 0x0000000405027825 */ /* 0x008fce00078e0002 */
.L_x_10:
[----:B----4-:R-:W-:Y:S01]  /*0130*/  IMAD.WIDE R4, R0, 0x4, R8 ;  /* 0x0000000400047825 */ /* 0x010fe200078e0208 */
[----:B0-2---:R-:W2:Y:S05]  /*0140*/  LDG.E R6, desc[UR8][R2.64] ;  /* 0x0000000802067981 */ /* 0x005eaa000c1e1900 */
[----:B------:R-:W3:Y:S01]  /*0150*/  LDG.E R4, desc[UR8][R4.64] ;  /* 0x0000000804047981 */ /* 0x000ee2000c1e1900 */
[----:B------:R-:W-:Y:S05]  /*0160*/  WARPSYNC.ALL ;  /* 0x0000000000007948 */ /* 0x000fea0003800000 */
[----:B--2---:R-:W-:Y:S01]  /*0170*/  LEA R13, R6, UR4, 0x2 ;  /* 0x00000004060d7c11 */ /* 0x004fe2000f8e10ff */
[C---:B------:R-:W-:Y:S01]  /*0180*/  IMAD.WIDE R6, R0.reuse, 0x4, R10 ;  /* 0x0000000400067825 */ /* 0x040fe200078e020a */
[----:B------:R-:W-:-:S03]  /*0190*/  IADD3 R0, PT, PT, R0, UR5, RZ ;  /* 0x0000000500007c10 */ /* 0x000fc6000fffe0ff */
[----:B---3--:R-:W-:Y:S01]  /*01a0*/  STS [R13], R4 ;  /* 0x000000040d007388 */ /* 0x008fe20000000800 */
[----:B------:R-:W-:Y:S01]  /*01b0*/  BAR.SYNC.DEFER_BLOCKING 0x0 ;  /* 0x0000000000007b1d */ /* 0x000fe20000010000 */
[----:B------:R-:W-:-:S05]  /*01c0*/  ISETP.GE.AND P0, PT, R0, UR10, PT ;  /* 0x0000000a00007c0c */ /* 0x000fca000bf06270 */
[----:B------:R-:W0:Y:S04]  /*01d0*/  LDS R15, [R12] ;  /* 0x000000000c0f7984 */ /* 0x000e280000000800 */
[----:B0-----:R0:W-:Y:S04]  /*01e0*/  STG.E desc[UR8][R6.64], R15 ;  /* 0x0000000f06007986 */ /* 0x0011e8000c101908 */
[----:B------:R-:W-:Y:S05]  /*01f0*/  @!P0 BRA `(.L_x_10) ;  /* 0xfffffffc00cc8947 */ /* 0x000fea000383ffff */
[----:B------:R-:W-:Y:S05]  /*0200*/  EXIT ;  /* 0x000000000000794d */ /* 0x000fea0003800000 */
.L_x_11:
        /* <DEDUP_REMOVED lines=15> */
.L_x_34:


//--------------------- .text._Z27gpuTemplatePermuteSharedMemIdEvPT_S1_Pii --------------------------
	.section	.text._Z27gpuTemplatePermuteSharedMemIdEvPT_S1_Pii,"ax",@progbits
	.align	128
        .global         _Z27gpuTemplatePermuteSharedMemIdEvPT_S1_Pii
        .type           _Z27gpuTemplatePermuteSharedMemIdEvPT_S1_Pii,@function
        .size           _Z27gpuTemplatePermuteSharedMemIdEvPT_S1_Pii,(.L_x_35 - _Z27gpuTemplatePermuteSharedMemIdEvPT_S1_Pii)
        .other          _Z27gpuTemplatePermuteSharedMemIdEvPT_S1_Pii,@"STO_CUDA_ENTRY STV_DEFAULT"
_Z27gpuTemplatePermuteSharedMemIdEvPT_S1_Pii:
.text._Z27gpuTemplatePermuteSharedMemIdEvPT_S1_Pii:
        /* <DEDUP_REMOVED lines=19> */
.L_x_12:
[C---:B----4-:R-:W-:Y:S01]  /*0130*/  IMAD.WIDE R4, R0.reuse, 0x8, R10 ;  /* 0x0000000800047825 */ /* 0x050fe200078e020a */
[----:B0-2---:R-:W2:Y:S05]  /*0140*/  LDG.E R6, desc[UR8][R2.64] ;  /* 0x0000000802067981 */ /* 0x005eaa000c1e1900 */
[----:B------:R-:W3:Y:S01]  /*0150*/  LDG.E.64 R4, desc[UR8][R4.64] ;  /* 0x0000000804047981 */ /* 0x000ee2000c1e1b00 */
[----:B------:R-:W-:Y:S05]  /*0160*/  WARPSYNC.ALL ;  /* 0x0000000000007948 */ /* 0x000fea0003800000 */
[C---:B------:R-:W-:Y:S01]  /*0170*/  IMAD.WIDE R8, R0.reuse, 0x8, R12 ;  /* 0x0000000800087825 */ /* 0x040fe200078e020c */
[----:B------:R-:W-:-:S04]  /*0180*/  IADD3 R0, PT, PT, R0, UR5, RZ ;  /* 0x0000000500007c10 */ /* 0x000fc8000fffe0ff */
[----:B------:R-:W-:Y:S02]  /*0190*/  ISETP.GE.AND P0, PT, R0, UR10, PT ;  /* 0x0000000a00007c0c */ /* 0x000fe4000bf06270 */
[----:B--2---:R-:W-:-:S05]  /*01a0*/  LEA R15, R6, UR4, 0x3 ;  /* 0x00000004060f7c11 */ /* 0x004fca000f8e18ff */
[----:B---3--:R-:W-:Y:S01]  /*01b0*/  STS.64 [R15], R4 ;  /* 0x000000040f007388 */ /* 0x008fe20000000a00 */
[----:B------:R-:W-:Y:S06]  /*01c0*/  BAR.SYNC.DEFER_BLOCKING 0x0 ;  /* 0x0000000000007b1d */ /* 0x000fec0000010000 */
[----:B------:R-:W0:Y:S04]  /*01d0*/  LDS.64 R6, [R14] ;  /* 0x000000000e067984 */ /* 0x000e280000000a00 */
[----:B0-----:R0:W-:Y:S01]  /*01e0*/  STG.E.64 desc[UR8][R8.64], R6 ;  /* 0x0000000608007986 */ /* 0x0011e2000c101b08 */
[----:B------:R-:W-:Y:S05]  /*01f0*/  @!P0 BRA `(.L_x_12) ;  /* 0xfffffffc00cc8947 */ /* 0x000fea000383ffff */
[----:B------:R-:W-:Y:S05]  /*0200*/  EXIT ;  /* 0x000000000000794d */ /* 0x000fea0003800000 */
.L_x_13:
        /* <DEDUP_REMOVED lines=15> */
.L_x_35:


//--------------------- .text._Z18gpuTemplatePermuteIfEvPT_S1_Pii --------------------------
	.section	.text._Z18gpuTemplatePermuteIfEvPT_S1_Pii,"ax",@progbits
	.align	128
        .global         _Z18gpuTemplatePermuteIfEvPT_S1_Pii
        .type           _Z18gpuTemplatePermuteIfEvPT_S1_Pii,@function
        .size           _Z18gpuTemplatePermuteIfEvPT_S1_Pii,(.L_x_36 - _Z18gpuTemplatePermuteIfEvPT_S1_Pii)
        .other          _Z18gpuTemplatePermuteIfEvPT_S1_Pii,@"STO_CUDA_ENTRY STV_DEFAULT"
_Z18gpuTemplatePermuteIfEvPT_S1_Pii:
.text._Z18gpuTemplatePermuteIfEvPT_S1_Pii:
[----:B------:R-:W-:Y:S01]  /*0000*/  LDC R1, c[0x0][0x37c] ;  /* 0x0000df00ff017b82 */ /* 0x000fe20000000800 */
[----:B------:R-:W0:Y:S07]  /*0010*/  S2R R0, SR_TID.X ;  /* 0x0000000000007919 */ /* 0x000e2e0000002100 */
[----:B------:R-:W0:Y:S01]  /*0020*/  S2UR UR4, SR_CTAID.X ;  /* 0x00000000000479c3 */ /* 0x000e220000002500 */
[----:B------:R-:W1:Y:S07]  /*0030*/  LDCU UR5, c[0x0][0x398] ;  /* 0x00007300ff0577ac */ /* 0x000e6e0008000800 */
[----:B------:R-:W0:Y:S02]  /*0040*/  LDC R15, c[0x0][0x360] ;  /* 0x0000d800ff0f7b82 */ /* 0x000e240000000800 */
[----:B0-----:R-:W-:-:S05]  /*0050*/  IMAD R0, R15, UR4, R0 ;  /* 0x000000040f007c24 */ /* 0x001fca000f8e0200 */
[----:B-1----:R-:W-:-:S13]  /*0060*/  ISETP.GE.AND P0, PT, R0, UR5, PT ;  /* 0x0000000500007c0c */ /* 0x002fda000bf06270 */
[----:B------:R-:W-:Y:S05]  /*0070*/  @P0 EXIT ;  /* 0x000000000000094d */ /* 0x000fea0003800000 */
[----:B------:R-:W0:Y:S01]  /*0080*/  LDC.64 R10, c[0x0][0x390] ;  /* 0x0000e400ff0a7b82 */ /* 0x000e220000000a00 */
[----:B------:R-:W1:Y:S01]  /*0090*/  LDCU UR4, c[0x0][0x370] ;  /* 0x00006e00ff0477ac */ /* 0x000e620008000800 */
[----:B------:R-:W2:Y:S06]  /*00a0*/  LDCU.64 UR6, c[0x0][0x358] ;  /* 0x00006b00ff0677ac */ /* 0x000eac0008000a00 */
[----:B------:R-:W3:Y:S08]  /*00b0*/  LDC.64 R12, c[0x0][0x380] ;  /* 0x0000e000ff0c7b82 */ /* 0x000ef00000000a00 */
[----:B------:R-:W4:Y:S01]  /*00c0*/  LDC.64 R8, c[0x0][0x388] ;  /* 0x0000e200ff087b82 */ /* 0x000f220000000a00 */
[----:B-1----:R-:W-:-:S07]  /*00d0*/  IMAD R15, R15, UR4, RZ ;  /* 0x000000040f0f7c24 */ /* 0x002fce000f8e02ff */
.L_x_14:
[----:B0-----:R-:W-:-:S04]  /*00e0*/  IMAD.WIDE R4, R0, 0x4, R10 ;  /* 0x0000000400047825 */ /* 0x001fc800078e020a */
[----:B-1--4-:R-:W-:Y:S02]  /*00f0*/  IMAD.WIDE R2, R0, 0x4, R8 ;  /* 0x0000000400027825 */ /* 0x012fe400078e0208 */
[----:B--2---:R-:W3:Y:S04]  /*0100*/  LDG.E R5, desc[UR6][R4.64] ;  /* 0x0000000604057981 */ /* 0x004ee8000c1e1900 */
[----:B------:R-:W2:Y:S01]  /*0110*/  LDG.E R3, desc[UR6][R2.64] ;  /* 0x0000000602037981 */ /* 0x000ea2000c1e1900 */
[----:B------:R-:W-:-:S04]  /*0120*/  IADD3 R0, PT, PT, R15, R0, RZ ;  /* 0x000000000f007210 */ /* 0x000fc80007ffe0ff */
[----:B------:R-:W-:Y:S01]  /*0130*/  ISETP.GE.AND P0, PT, R0, UR5, PT ;  /* 0x0000000500007c0c */ /* 0x000fe2000bf06270 */
[----:B---3--:R-:W-:-:S05]  /*0140*/  IMAD.WIDE R6, R5, 0x4, R12 ;  /* 0x0000000405067825 */ /* 0x008fca00078e020c */
[----:B--2---:R1:W-:Y:S07]  /*0150*/  STG.E desc[UR6][R6.64], R3 ;  /* 0x0000000306007986 */ /* 0x0043ee000c101906 */
[----:B------:R-:W-:Y:S05]  /*0160*/  @!P0 BRA `(.L_x_14) ;  /* 0xfffffffc00dc8947 */ /* 0x000fea000383ffff */
[----:B------:R-:W-:Y:S05]  /*0170*/  EXIT ;  /* 0x000000000000794d */ /* 0x000fea0003800000 */
.L_x_15:
        /* <DEDUP_REMOVED lines=16> */
.L_x_36:


//--------------------- .text._Z18gpuTemplatePermuteIdEvPT_S1_Pii --------------------------
	.section	.text._Z18gpuTemplatePermuteIdEvPT_S1_Pii,"ax",@progbits
	.align	128
        .global         _Z18gpuTemplatePermuteIdEvPT_S1_Pii
        .type           _Z18gpuTemplatePermuteIdEvPT_S1_Pii,@function
        .size           _Z18gpuTemplatePermuteIdEvPT_S1_Pii,(.L_x_37 - _Z18gpuTemplatePermuteIdEvPT_S1_Pii)
        .other          _Z18gpuTemplatePermuteIdEvPT_S1_Pii,@"STO_CUDA_ENTRY STV_DEFAULT"
_Z18gpuTemplatePermuteIdEvPT_S1_Pii:
.text._Z18gpuTemplatePermuteIdEvPT_S1_Pii:
        /* <DEDUP_REMOVED lines=14> */
.L_x_16:
[----:B0-----:R-:W-:-:S04]  /*00e0*/  IMAD.WIDE R4, R0, 0x4, R10 ;  /* 0x0000000400047825 */ /* 0x001fc800078e020a */
[----:B-1--4-:R-:W-:Y:S02]  /*00f0*/  IMAD.WIDE R2, R0, 0x8, R8 ;  /* 0x0000000800027825 */ /* 0x012fe400078e0208 */
[----:B--2---:R-:W3:Y:S04]  /*0100*/  LDG.E R5, desc[UR6][R4.64] ;  /* 0x0000000604057981 */ /* 0x004ee8000c1e1900 */
[----:B------:R-:W2:Y:S01]  /*0110*/  LDG.E.64 R2, desc[UR6][R2.64] ;  /* 0x0000000602027981 */ /* 0x000ea2000c1e1b00 */
[----:B------:R-:W-:-:S04]  /*0120*/  IADD3 R0, PT, PT, R15, R0, RZ ;  /* 0x000000000f007210 */ /* 0x000fc80007ffe0ff */
[----:B------:R-:W-:Y:S01]  /*0130*/  ISETP.GE.AND P0, PT, R0, UR5, PT ;  /* 0x0000000500007c0c */ /* 0x000fe2000bf06270 */
[----:B---3--:R-:W-:-:S05]  /*0140*/  IMAD.WIDE R6, R5, 0x8, R12 ;  /* 0x0000000805067825 */ /* 0x008fca00078e020c */
[----:B--2---:R1:W-:Y:S07]  /*0150*/  STG.E.64 desc[UR6][R6.64], R2 ;  /* 0x0000000206007986 */ /* 0x0043ee000c101b06 */
[----:B------:R-:W-:Y:S05]  /*0160*/  @!P0 BRA `(.L_x_16) ;  /* 0xfffffffc00dc8947 */ /* 0x000fea000383ffff */
[----:B------:R-:W-:Y:S05]  /*0170*/  EXIT ;  /* 0x000000000000794d */ /* 0x000fea0003800000 */
.L_x_17:
        /* <DEDUP_REMOVED lines=16> */
.L_x_37:


//--------------------- .text._Z15gpuTemplateKronIfEvPT_S1_S1_iiii --------------------------
	.section	.text._Z15gpuTemplateKronIfEvPT_S1_S1_iiii,"ax",@progbits
	.align	128
        .global         _Z15gpuTemplateKronIfEvPT_S1_S1_iiii
        .type           _Z15gpuTemplateKronIfEvPT_S1_S1_iiii,@function
        .size           _Z15gpuTemplateKronIfEvPT_S1_S1_iiii,(.L_x_38 - _Z15gpuTemplateKronIfEvPT_S1_S1_iiii)
        .other          _Z15gpuTemplateKronIfEvPT_S1_S1_iiii,@"STO_CUDA_ENTRY STV_DEFAULT"
_Z15gpuTemplateKronIfEvPT_S1_S1_iiii:
.text._Z15gpuTemplateKronIfEvPT_S1_S1_iiii:
[----:B------:R-:W-:Y:S01]  /*0000*/  LDC R1, c[0x0][0x37c] ;  /* 0x0000df00ff017b82 */ /* 0x000fe20000000800 */
[----:B------:R-:W0:Y:S07]  /*0010*/  S2R R19, SR_TID.X ;  /* 0x0000000000137919 */ /* 0x000e2e0000002100 */
[----:B------:R-:W1:Y:S01]  /*0020*/  LDC.64 R2, c[0x0][0x398] ;  /* 0x0000e600ff027b82 */ /* 0x000e620000000a00 */
[----:B------:R-:W1:Y:S07]  /*0030*/  LDCU.64 UR8, c[0x0][0x3a0] ;  /* 0x00007400ff0877ac */ /* 0x000e6e0008000a00 */
[----:B------:R-:W0:Y:S08]  /*0040*/  S2UR UR4, SR_CTAID.X ;  /* 0x00000000000479c3 */ /* 0x000e300000002500 */
[----:B------:R-:W0:Y:S01]  /*0050*/  LDC R18, c[0x0][0x360] ;  /* 0x0000d800ff127b82 */ /* 0x000e220000000800 */
[----:B-1----:R-:W-:-:S02]  /*0060*/  IMAD R0, R2, UR8, RZ ;  /* 0x0000000802007c24 */ /* 0x002fc4000f8e02ff */
[----:B------:R-:W-:-:S04]  /*0070*/  IMAD R3, R3, UR9, RZ ;  /* 0x0000000903037c24 */ /* 0x000fc8000f8e02ff */
[----:B------:R-:W-:Y:S02]  /*0080*/  IMAD R12, R0, R3, RZ ;  /* 0x00000003000c7224 */ /* 0x000fe400078e02ff */
[----:B0-----:R-:W-:-:S05]  /*0090*/  IMAD R19, R18, UR4, R19 ;  /* 0x0000000412137c24 */ /* 0x001fca000f8e0213 */
[----:B------:R-:W-:-:S13]  /*00a0*/  ISETP.GE.AND P0, PT, R19, R12, PT ;  /* 0x0000000c1300720c */ /* 0x000fda0003f06270 */
[----:B------:R-:W-:Y:S05]  /*00b0*/  @P0 EXIT ;  /* 0x000000000000094d */ /* 0x000fea0003800000 */
[----:B------:R-:W-:Y:S01]  /*00c0*/  IABS R13, R0 ;  /* 0x00000000000d7213 */ /* 0x000fe20000000000 */
[----:B------:R-:W0:Y:S01]  /*00d0*/  LDC R14, c[0x0][0x3a0] ;  /* 0x0000e800ff0e7b82 */ /* 0x000e220000000800 */
[----:B------:R-:W1:Y:S01]  /*00e0*/  LDCU UR4, c[0x0][0x370] ;  /* 0x00006e00ff0477ac */ /* 0x000e620008000800 */
[----:B------:R-:W-:Y:S01]  /*00f0*/  ISETP.NE.AND P0, PT, RZ, UR9, PT ;  /* 0x00000009ff007c0c */ /* 0x000fe2000bf05270 */
[----:B------:R-:W2:Y:S01]  /*0100*/  I2F.RP R8, R13 ;  /* 0x0000000d00087306 */ /* 0x000ea20000209400 */
[----:B------:R-:W3:Y:S04]  /*0110*/  LDCU.64 UR6, c[0x0][0x358] ;  /* 0x00006b00ff0677ac */ /* 0x000ee80008000a00 */
[----:B------:R-:W4:Y:S01]  /*0120*/  LDC R15, c[0x0][0x3a4] ;  /* 0x0000e900ff0f7b82 */ /* 0x000f220000000800 */
[----:B------:R-:W0:Y:S07]  /*0130*/  LDCU UR5, c[0x0][0x398] ;  /* 0x00007300ff0577ac */ /* 0x000e2e0008000800 */
[----:B------:R-:W0:Y:S01]  /*0140*/  LDC.64 R2, c[0x0][0x390] ;  /* 0x0000e400ff027b82 */ /* 0x000e220000000a00 */
[----:B--2---:R-:W2:Y:S01]  /*0150*/  MUFU.RCP R8, R8 ;  /* 0x0000000800087308 */ /* 0x004ea20000001000 */
[----:B-1----:R-:W-:-:S06]  /*0160*/  IMAD R18, R18, UR4, RZ ;  /* 0x0000000412127c24 */ /* 0x002fcc000f8e02ff */
[----:B------:R-:W1:Y:S08]  /*0170*/  LDC.64 R4, c[0x0][0x380] ;  /* 0x0000e000ff047b82 */ /* 0x000e700000000a00 */
[----:B------:R-:W0:Y:S01]  /*0180*/  LDC.64 R6, c[0x0][0x388] ;  /* 0x0000e200ff067b82 */ /* 0x000e220000000a00 */
[----:B--2---:R-:W-:-:S04]  /*0190*/  VIADD R16, R8, 0xffffffe ;  /* 0x0ffffffe08107836 */ /* 0x004fc80000000000 */
[----:B------:R2:W5:Y:S02]  /*01a0*/  F2I.FTZ.U32.TRUNC.NTZ R17, R16 ;  /* 0x0000001000117305 */ /* 0x000564000021f000 */
[----:B--2---:R-:W-:Y:S02]  /*01b0*/  HFMA2 R16, -RZ, RZ, 0, 0 ;  /* 0x00000000ff107431 */ /* 0x004fe400000001ff */
[----:B-----5:R-:W-:-:S04]  /*01c0*/  IMAD.MOV R8, RZ, RZ, -R17 ;  /* 0x000000ffff087224 */ /* 0x020fc800078e0a11 */
[----:B------:R-:W-:-:S04]  /*01d0*/  IMAD R9, R8, R13, RZ ;  /* 0x0000000d08097224 */ /* 0x000fc800078e02ff */
[----:B------:R-:W-:Y:S01]  /*01e0*/  IMAD.HI.U32 R16, R17, R9, R16 ;  /* 0x0000000911107227 */ /* 0x000fe200078e0010 */
[----:B---34-:R-:W-:-:S07]  /*01f0*/  LOP3.LUT R17, RZ, UR9, RZ, 0x33, !PT ;  /* 0x00000009ff117c12 */ /* 0x018fce000f8e33ff */
.L_x_18:
[----:B--2---:R-:W-:Y:S02]  /*0200*/  IABS R20, R15 ;  /* 0x0000000f00147213 */ /* 0x004fe40000000000 */
[----:B------:R-:W-:Y:S02]  /*0210*/  IABS R8, R0 ;  /* 0x0000000000087213 */ /* 0x000fe40000000000 */
[----:B------:R-:W-:Y:S01]  /*0220*/  IABS R9, R19 ;  /* 0x0000001300097213 */ /* 0x000fe20000000000 */
[----:B------:R-:W2:Y:S01]  /*0230*/  I2F.RP R23, R20 ;  /* 0x0000001400177306 */ /* 0x000ea20000209400 */
[----:B0-----:R-:W-:Y:S01]  /*0240*/  IABS R21, R14 ;  /* 0x0000000e00157213 */ /* 0x001fe20000000000 */
[----:B------:R-:W-:Y:S01]  /*0250*/  IMAD.MOV R10, RZ, RZ, -R8 ;  /* 0x000000ffff0a7224 */ /* 0x000fe200078e0a08 */
[----:B------:R-:W-:Y:S01]  /*0260*/  IABS R11, R0 ;  /* 0x00000000000b7213 */ /* 0x000fe20000000000 */
[----:B------:R-:W-:-:S04]  /*0270*/  IMAD.HI.U32 R8, R16, R9, RZ ;  /* 0x0000000910087227 */ /* 0x000fc800078e00ff */
[----:B------:R-:W0:Y:S01]  /*0280*/  I2F.RP R22, R21 ;  /* 0x0000001500167306 */ /* 0x000e220000209400 */
[----:B------:R-:W-:-:S05]  /*0290*/  IMAD R10, R8, R10, R9 ;  /* 0x0000000a080a7224 */ /* 0x000fca00078e0209 */
[----:B------:R-:W-:Y:S02]  /*02a0*/  ISETP.GT.U32.AND P2, PT, R13, R10, PT ;  /* 0x0000000a0d00720c */ /* 0x000fe40003f44070 */
[----:B--2---:R-:W2:Y:S08]  /*02b0*/  MUFU.RCP R23, R23 ;  /* 0x0000001700177308 */ /* 0x004eb00000001000 */
[----:B0-----:R-:W0:Y:S03]  /*02c0*/  MUFU.RCP R22, R22 ;  /* 0x0000001600167308 */ /* 0x001e260000001000 */
[----:B------:R-:W-:-:S02]  /*02d0*/  @!P2 IMAD.IADD R10, R10, 0x1, -R11 ;  /* 0x000000010a0aa824 */ /* 0x000fc400078e0a0b */
[----:B------:R-:W-:Y:S01]  /*02e0*/  @!P2 VIADD R8, R8, 0x1 ;  /* 0x000000010808a836 */ /* 0x000fe20000000000 */
[----:B------:R-:W-:Y:S02]  /*02f0*/  ISETP.NE.AND P2, PT, R0, RZ, PT ;  /* 0x000000ff0000720c */ /* 0x000fe40003f45270 */
[----:B------:R-:W-:Y:S02]  /*0300*/  ISETP.GE.U32.AND P1, PT, R10, R13, PT ;  /* 0x0000000d0a00720c */ /* 0x000fe40003f26070 */
[----:B--2---:R-:W-:Y:S02]  /*0310*/  IADD3 R9, PT, PT, R23, 0xffffffe, RZ ;  /* 0x0ffffffe17097810 */ /* 0x004fe40007ffe0ff */
[----:B------:R-:W-:-:S04]  /*0320*/  LOP3.LUT R10, R19, R0, RZ, 0x3c, !PT ;  /* 0x00000000130a7212 */ /* 0x000fc800078e3cff */
[----:B------:R-:W2:Y:S01]  /*0330*/  F2I.FTZ.U32.TRUNC.NTZ R9, R9 ;  /* 0x0000000900097305 */ /* 0x000ea2000021f000 */
[----:B0-----:R-:W-:Y:S02]  /*0340*/  IADD3 R11, PT, PT, R22, 0xffffffe, RZ ;  /* 0x0ffffffe160b7810 */ /* 0x001fe40007ffe0ff */
[----:B------:R-:W-:Y:S02]  /*0350*/  ISETP.GE.AND P3, PT, R10, RZ, PT ;  /* 0x000000ff0a00720c */ /* 0x000fe40003f66270 */
[----:B------:R-:W-:-:S03]  /*0360*/  @P1 IADD3 R8, PT, PT, R8, 0x1, RZ ;  /* 0x0000000108081810 */ /* 0x000fc60007ffe0ff */
[----:B------:R-:W0:Y:S02]  /*0370*/  F2I.FTZ.U32.TRUNC.NTZ R11, R11 ;  /* 0x0000000b000b7305 */ /* 0x000e24000021f000 */
[----:B------:R-:W-:Y:S01]  /*0380*/  IMAD.MOV.U32 R22, RZ, RZ, R8 ;  /* 0x000000ffff167224 */ /* 0x000fe200078e0008 */
[----:B------:R-:W-:Y:S02]  /*0390*/  MOV R8, RZ ;  /* 0x000000ff00087202 */ /* 0x000fe40000000f00 */
[----:B--2---:R-:W-:-:S03]  /*03a0*/  IADD3 R23, PT, PT, RZ, -R9, RZ ;  /* 0x80000009ff177210 */ /* 0x004fc60007ffe0ff */
[----:B------:R-:W-:Y:S01]  /*03b0*/  @!P3 IMAD.MOV R22, RZ, RZ, -R22 ;  /* 0x000000ffff16b224 */ /* 0x000fe200078e0a16 */
[----:B------:R-:W-:Y:S01]  /*03c0*/  @!P2 LOP3.LUT R22, RZ, R0, RZ, 0x33, !PT ;  /* 0x00000000ff16a212 */ /* 0x000fe200078e33ff */
[----:B------:R-:W-:-:S03]  /*03d0*/  IMAD R23, R23, R20, RZ ;  /* 0x0000001417177224 */ /* 0x000fc600078e02ff */
[----:B------:R-:W-:Y:S01]  /*03e0*/  IABS R25, R22 ;  /* 0x0000001600197213 */ /* 0x000fe20000000000 */
[----:B------:R-:W-:Y:S01]  /*03f0*/  IMAD.MOV R10, RZ, RZ, -R22 ;  /* 0x000000ffff0a7224 */ /* 0x000fe200078e0a16 */
[----:B0-----:R-:W-:Y:S01]  /*0400*/  IADD3 R24, PT, PT, RZ, -R11, RZ ;  /* 0x8000000bff187210 */ /* 0x001fe20007ffe0ff */
[----:B------:R-:W-:-:S04]  /*0410*/  IMAD.HI.U32 R8, R9, R23, R8 ;  /* 0x0000001709087227 */ /* 0x000fc800078e0008 */
[----:B------:R-:W-:Y:S02]  /*0420*/  IMAD R9, R0, R10, R19 ;  /* 0x0000000a00097224 */ /* 0x000fe400078e0213 */
[----:B------:R-:W-:Y:S02]  /*0430*/  IMAD R23, R24, R21, RZ ;  /* 0x0000001518177224 */ /* 0x000fe400078e02ff */
[----:B------:R-:W-:Y:S01]  /*0440*/  IMAD.MOV.U32 R10, RZ, RZ, RZ ;  /* 0x000000ffff0a7224 */ /* 0x000fe200078e00ff */
[----:B------:R-:W-:-:S03]  /*0450*/  IABS R24, R9 ;  /* 0x0000000900187213 */ /* 0x000fc60000000000 */
[----:B------:R-:W-:-:S04]  /*0460*/  IMAD.HI.U32 R11, R11, R23, R10 ;  /* 0x000000170b0b7227 */ /* 0x000fc800078e000a */
[----:B------:R-:W-:-:S04]  /*0470*/  IMAD.HI.U32 R10, R8, R25, RZ ;  /* 0x00000019080a7227 */ /* 0x000fc800078e00ff */
[----:B------:R-:W-:Y:S01]  /*0480*/  IMAD.HI.U32 R8, R11, R24, RZ ;  /* 0x000000180b087227 */ /* 0x000fe200078e00ff */
[----:B------:R-:W-:-:S03]  /*0490*/  IADD3 R11, PT, PT, -R10, RZ, RZ ;  /* 0x000000ff0a0b7210 */ /* 0x000fc60007ffe1ff */
[----:B------:R-:W-:Y:S02]  /*04a0*/  IMAD.MOV R23, RZ, RZ, -R8 ;  /* 0x000000ffff177224 */ /* 0x000fe400078e0a08 */
[----:B------:R-:W-:Y:S02]  /*04b0*/  IMAD R11, R20, R11, R25 ;  /* 0x0000000b140b7224 */ /* 0x000fe400078e0219 */
[----:B------:R-:W-:-:S03]  /*04c0*/  IMAD R24, R21, R23, R24 ;  /* 0x0000001715187224 */ /* 0x000fc600078e0218 */
[----:B------:R-:W-:Y:S02]  /*04d0*/  ISETP.GT.U32.AND P6, PT, R20, R11, PT ;  /* 0x0000000b1400720c */ /* 0x000fe40003fc4070 */
[----:B------:R-:W-:-:S11]  /*04e0*/  ISETP.GT.U32.AND P5, PT, R21, R24, PT ;  /* 0x000000181500720c */ /* 0x000fd60003fa4070 */
[-C--:B------:R-:W-:Y:S02]  /*04f0*/  @!P6 IADD3 R11, PT, PT, R11, -R20.reuse, RZ ;  /* 0x800000140b0be210 */ /* 0x080fe40007ffe0ff */
[----:B------:R-:W-:Y:S01]  /*0500*/  @!P5 IMAD.IADD R24, R24, 0x1, -R21 ;  /* 0x000000011818d824 */ /* 0x000fe200078e0a15 */
[----:B------:R-:W-:Y:S01]  /*0510*/  @!P6 IADD3 R10, PT, PT, R10, 0x1, RZ ;  /* 0x000000010a0ae810 */ /* 0x000fe20007ffe0ff */
[----:B------:R-:W-:Y:S01]  /*0520*/  @!P5 VIADD R8, R8, 0x1 ;  /* 0x000000010808d836 */ /* 0x000fe20000000000 */
[----:B------:R-:W-:Y:S02]  /*0530*/  ISETP.GE.U32.AND P1, PT, R11, R20, PT ;  /* 0x000000140b00720c */ /* 0x000fe40003f26070 */
[----:B------:R-:W-:Y:S02]  /*0540*/  ISETP.GE.U32.AND P2, PT, R24, R21, PT ;  /* 0x000000151800720c */ /* 0x000fe40003f46070 */
[----:B------:R-:W-:Y:S02]  /*0550*/  LOP3.LUT R20, R22, R15, RZ, 0x3c, !PT ;  /* 0x0000000f16147212 */ /* 0x000fe400078e3cff */
[----:B------:R-:W-:-:S02]  /*0560*/  LOP3.LUT R11, R9, R14, RZ, 0x3c, !PT ;  /* 0x0000000e090b7212 */ /* 0x000fc400078e3cff */
[----:B------:R-:W-:Y:S02]  /*0570*/  ISETP.GE.AND P3, PT, R20, RZ, PT ;  /* 0x000000ff1400720c */ /* 0x000fe40003f66270 */
[----:B------:R-:W-:Y:S02]  /*0580*/  ISETP.GE.AND P4, PT, R11, RZ, PT ;  /* 0x000000ff0b00720c */ /* 0x000fe40003f86270 */
[----:B------:R-:W-:Y:S02]  /*0590*/  ISETP.NE.AND P5, PT, R14, RZ, PT ;  /* 0x000000ff0e00720c */ /* 0x000fe40003fa5270 */
[----:B------:R-:W-:Y:S01]  /*05a0*/  @P1 IADD3 R10, PT, PT, R10, 0x1, RZ ;  /* 0x000000010a0a1810 */ /* 0x000fe20007ffe0ff */
[----:B------:R-:W-:-:S05]  /*05b0*/  @P2 VIADD R8, R8, 0x1 ;  /* 0x0000000108082836 */ /* 0x000fca0000000000 */
[----:B------:R-:W-:Y:S01]  /*05c0*/  MOV R21, R8 ;  /* 0x0000000800157202 */ /* 0x000fe20000000f00 */
[----:B------:R-:W-:-:S03]  /*05d0*/  @!P3 IMAD.MOV R10, RZ, RZ, -R10 ;  /* 0x000000ffff0ab224 */ /* 0x000fc600078e0a0a */
[----:B------:R-:W-:Y:S02]  /*05e0*/  @!P4 IADD3 R21, PT, PT, -R21, RZ, RZ ;  /* 0x000000ff1515c210 */ /* 0x000fe40007ffe1ff */
[----:B------:R-:W-:Y:S02]  /*05f0*/  SEL R10, R17, R10, !P0 ;  /* 0x0000000a110a7207 */ /* 0x000fe40004000000 */
[----:B------:R-:W-:-:S03]  /*0600*/  @!P5 LOP3.LUT R21, RZ, R14, RZ, 0x33, !PT ;  /* 0x0000000eff15d212 */ /* 0x000fc600078e33ff */
[----:B------:R-:W-:Y:S01]  /*0610*/  IMAD.MOV R11, RZ, RZ, -R10 ;  /* 0x000000ffff0b7224 */ /* 0x000fe200078e0a0a */
[----:B------:R-:W-:-:S03]  /*0620*/  IADD3 R8, PT, PT, -R21, RZ, RZ ;  /* 0x000000ff15087210 */ /* 0x000fc60007ffe1ff */
[----:B------:R-:W-:Y:S02]  /*0630*/  IMAD R11, R15, R11, R22 ;  /* 0x0000000b0f0b7224 */ /* 0x000fe400078e0216 */
[----:B------:R-:W-:Y:S02]  /*0640*/  IMAD R8, R14, R8, R9 ;  /* 0x000000080e087224 */ /* 0x000fe400078e0209 */
[----:B------:R-:W-:Y:S02]  /*0650*/  IMAD R9, R10, UR5, R21 ;  /* 0x000000050a097c24 */ /* 0x000fe4000f8e0215 */
[----:B------:R-:W-:Y:S02]  /*0660*/  IMAD R21, R11, R14, R8 ;  /* 0x0000000e0b157224 */ /* 0x000fe400078e0208 */
[----:B------:R-:W-:-:S04]  /*0670*/  IMAD.WIDE R10, R9, 0x4, R6 ;  /* 0x00000004090a7825 */ /* 0x000fc800078e0206 */
[----:B------:R-:W-:Y:S02]  /*0680*/  IMAD.WIDE R8, R21, 0x4, R2 ;  /* 0x0000000415087825 */ /* 0x000fe400078e0202 */
[----:B------:R-:W2:Y:S04]  /*0690*/  LDG.E R10, desc[UR6][R10.64] ;  /* 0x000000060a0a7981 */ /* 0x000ea8000c1e1900 */
[----:B------:R-:W2:Y:S01]  /*06a0*/  LDG.E R9, desc[UR6][R8.64] ;  /* 0x0000000608097981 */ /* 0x000ea2000c1e1900 */
[----:B-1----:R-:W-:-:S04]  /*06b0*/  IMAD.WIDE R20, R19, 0x4, R4 ;  /* 0x0000000413147825 */ /* 0x002fc800078e0204 */
[----:B------:R-:W-:-:S05]  /*06c0*/  IMAD.IADD R19, R18, 0x1, R19 ;  /* 0x0000000112137824 */ /* 0x000fca00078e0213 */
[----:B------:R-:W-:Y:S01]  /*06d0*/  ISETP.GE.AND P1, PT, R19, R12, PT ;  /* 0x0000000c1300720c */ /* 0x000fe20003f26270 */
[----:B--2---:R-:W-:-:S05]  /*06e0*/  FMUL R23, R10, R9 ;  /* 0x000000090a177220 */ /* 0x004fca0000400000 */
[----:B------:R2:W-:Y:S07]  /*06f0*/  STG.E desc[UR6][R20.64], R23 ;  /* 0x0000001714007986 */ /* 0x0005ee000c101906 */
[----:B------:R-:W-:Y:S05]  /*0700*/  @!P1 BRA `(.L_x_18) ;  /* 0xfffffff800bc9947 */ /* 0x000fea000383ffff */
[----:B------:R-:W-:Y:S05]  /*0710*/  EXIT ;  /* 0x000000000000794d */ /* 0x000fea0003800000 */
.L_x_19:
        /* <DEDUP_REMOVED lines=14> */
.L_x_38:


//--------------------- .text._Z15gpuTemplateKronIdEvPT_S1_S1_iiii --------------------------
	.section	.text._Z15gpuTemplateKronIdEvPT_S1_S1_iiii,"ax",@progbits
	.align	128
        .global         _Z15gpuTemplateKronIdEvPT_S1_S1_iiii
        .type           _Z15gpuTemplateKronIdEvPT_S1_S1_iiii,@function
        .size           _Z15gpuTemplateKronIdEvPT_S1_S1_iiii,(.L_x_39 - _Z15gpuTemplateKronIdEvPT_S1_S1_iiii)
        .other          _Z15gpuTemplateKronIdEvPT_S1_S1_iiii,@"STO_CUDA_ENTRY STV_DEFAULT"
_Z15gpuTemplateKronIdEvPT_S1_S1_iiii:
.text._Z15gpuTemplateKronIdEvPT_S1_S1_iiii:
        /* <DEDUP_REMOVED lines=32> */
.L_x_20:
        /* <DEDUP_REMOVED lines=13> */
[----:B------:R-:W-:-:S02]  /*02d0*/  @!P2 IADD3 R10, PT, PT, R10, -R11, RZ ;  /* 0x8000000b0a0aa210 */ /* 0x000fc40007ffe0ff */
[----:B------:R-:W-:Y:S02]  /*02e0*/  @!P2 IADD3 R8, PT, PT, R8, 0x1, RZ ;  /* 0x000000010808a810 */ /* 0x000fe40007ffe0ff */
[----:B------:R-:W-:Y:S01]  /*02f0*/  ISETP.GE.U32.AND P1, PT, R10, R13, PT ;  /* 0x0000000d0a00720c */ /* 0x000fe20003f26070 */
[----:B--2---:R-:W-:Y:S01]  /*0300*/  VIADD R9, R23, 0xffffffe ;  /* 0x0ffffffe17097836 */ /* 0x004fe20000000000 */
[----:B------:R-:W-:Y:S02]  /*0310*/  LOP3.LUT R10, R19, R0, RZ, 0x3c, !PT ;  /* 0x00000000130a7212 */ /* 0x000fe400078e3cff */
[----:B------:R-:W-:Y:S02]  /*0320*/  ISETP.NE.AND P2, PT, R0, RZ, PT ;  /* 0x000000ff0000720c */ /* 0x000fe40003f45270 */
[----:B------:R-:W-:Y:S01]  /*0330*/  ISETP.GE.AND P3, PT, R10, RZ, PT ;  /* 0x000000ff0a00720c */ /* 0x000fe20003f66270 */
[----:B------:R-:W2:Y:S01]  /*0340*/  F2I.FTZ.U32.TRUNC.NTZ R9, R9 ;  /* 0x0000000900097305 */ /* 0x000ea2000021f000 */
[----:B0-----:R-:W-:-:S05]  /*0350*/  VIADD R11, R22, 0xffffffe ;  /* 0x0ffffffe160b7836 */ /* 0x001fca0000000000 */
[----:B------:R-:W-:Y:S02]  /*0360*/  @P1 VIADD R8, R8, 0x1 ;  /* 0x0000000108081836 */ /* 0x000fe40000000000 */
[----:B------:R-:W0:Y:S03]  /*0370*/  F2I.FTZ.U32.TRUNC.NTZ R11, R11 ;  /* 0x0000000b000b7305 */ /* 0x000e26000021f000 */
[----:B------:R-:W-:Y:S01]  /*0380*/  MOV R22, R8 ;  /* 0x0000000800167202 */ /* 0x000fe20000000f00 */
[----:B------:R-:W-:-:S03]  /*0390*/  IMAD.MOV.U32 R8, RZ, RZ, RZ ;  /* 0x000000ffff087224 */ /* 0x000fc600078e00ff */
[----:B------:R-:W-:Y:S01]  /*03a0*/  @!P3 IADD3 R22, PT, PT, -R22, RZ, RZ ;  /* 0x000000ff1616b210 */ /* 0x000fe20007ffe1ff */
[----:B--2---:R-:W-:Y:S01]  /*03b0*/  IMAD.MOV R23, RZ, RZ, -R9 ;  /* 0x000000ffff177224 */ /* 0x004fe200078e0a09 */
[----:B------:R-:W-:-:S03]  /*03c0*/  @!P2 LOP3.LUT R22, RZ, R0, RZ, 0x33, !PT ;  /* 0x00000000ff16a212 */ /* 0x000fc600078e33ff */
[----:B------:R-:W-:Y:S01]  /*03d0*/  IMAD R23, R23, R20, RZ ;  /* 0x0000001417177224 */ /* 0x000fe200078e02ff */
[----:B------:R-:W-:Y:S02]  /*03e0*/  IADD3 R10, PT, PT, -R22, RZ, RZ ;  /* 0x000000ff160a7210 */ /* 0x000fe40007ffe1ff */
[----:B------:R-:W-:Y:S01]  /*03f0*/  IABS R25, R22 ;  /* 0x0000001600197213 */ /* 0x000fe20000000000 */
[----:B0-----:R-:W-:Y:S02]  /*0400*/  IMAD.MOV R24, RZ, RZ, -R11 ;  /* 0x000000ffff187224 */ /* 0x001fe400078e0a0b */
[----:B------:R-:W-:-:S04]  /*0410*/  IMAD.HI.U32 R8, R9, R23, R8 ;  /* 0x0000001709087227 */ /* 0x000fc800078e0008 */
[----:B------:R-:W-:Y:S01]  /*0420*/  IMAD R9, R0, R10, R19 ;  /* 0x0000000a00097224 */ /* 0x000fe200078e0213 */
[----:B------:R-:W-:Y:S01]  /*0430*/  MOV R10, RZ ;  /* 0x000000ff000a7202 */ /* 0x000fe20000000f00 */
[----:B------:R-:W-:-:S03]  /*0440*/  IMAD R23, R24, R21, RZ ;  /* 0x0000001518177224 */ /* 0x000fc600078e02ff */
[----:B------:R-:W-:Y:S01]  /*0450*/  IABS R24, R9 ;  /* 0x0000000900187213 */ /* 0x000fe20000000000 */
[----:B------:R-:W-:-:S04]  /*0460*/  IMAD.HI.U32 R11, R11, R23, R10 ;  /* 0x000000170b0b7227 */ /* 0x000fc800078e000a */
[----:B------:R-:W-:-:S04]  /*0470*/  IMAD.HI.U32 R10, R8, R25, RZ ;  /* 0x00000019080a7227 */ /* 0x000fc800078e00ff */
[----:B------:R-:W-:-:S04]  /*0480*/  IMAD.HI.U32 R8, R11, R24, RZ ;  /* 0x000000180b087227 */ /* 0x000fc800078e00ff */
[----:B------:R-:W-:Y:S01]  /*0490*/  IMAD.MOV R11, RZ, RZ, -R10 ;  /* 0x000000ffff0b7224 */ /* 0x000fe200078e0a0a */
[----:B------:R-:W-:-:S03]  /*04a0*/  IADD3 R23, PT, PT, -R8, RZ, RZ ;  /* 0x000000ff08177210 */ /* 0x000fc60007ffe1ff */
[----:B------:R-:W-:Y:S02]  /*04b0*/  IMAD R11, R20, R11, R25 ;  /* 0x0000000b140b7224 */ /* 0x000fe400078e0219 */
[----:B------:R-:W-:-:S03]  /*04c0*/  IMAD R24, R21, R23, R24 ;  /* 0x0000001715187224 */ /* 0x000fc600078e0218 */
[----:B------:R-:W-:Y:S02]  /*04d0*/  ISETP.GT.U32.AND P6, PT, R20, R11, PT ;  /* 0x0000000b1400720c */ /* 0x000fe40003fc4070 */
[----:B------:R-:W-:-:S11]  /*04e0*/  ISETP.GT.U32.AND P5, PT, R21, R24, PT ;  /* 0x000000181500720c */ /* 0x000fd60003fa4070 */
[----:B------:R-:W-:Y:S02]  /*04f0*/  @!P6 IMAD.IADD R11, R11, 0x1, -R20 ;  /* 0x000000010b0be824 */ /* 0x000fe400078e0a14 */
[-C--:B------:R-:W-:Y:S01]  /*0500*/  @!P5 IADD3 R24, PT, PT, R24, -R21.reuse, RZ ;  /* 0x800000151818d210 */ /* 0x080fe20007ffe0ff */
[----:B------:R-:W-:Y:S01]  /*0510*/  @!P6 VIADD R10, R10, 0x1 ;  /* 0x000000010a0ae836 */ /* 0x000fe20000000000 */
[----:B------:R-:W-:Y:S02]  /*0520*/  @!P5 IADD3 R8, PT, PT, R8, 0x1, RZ ;  /* 0x000000010808d810 */ /* 0x000fe40007ffe0ff */
[----:B------:R-:W-:Y:S02]  /*0530*/  ISETP.GE.U32.AND P2, PT, R24, R21, PT ;  /* 0x000000151800720c */ /* 0x000fe40003f46070 */
[----:B------:R-:W-:Y:S02]  /*0540*/  ISETP.GE.U32.AND P1, PT, R11, R20, PT ;  /* 0x000000140b00720c */ /* 0x000fe40003f26070 */
[----:B------:R-:W-:-:S02]  /*0550*/  LOP3.LUT R20, R22, R15, RZ, 0x3c, !PT ;  /* 0x0000000f16147212 */ /* 0x000fc400078e3cff */
[----:B------:R-:W-:Y:S02]  /*0560*/  LOP3.LUT R11, R9, R14, RZ, 0x3c, !PT ;  /* 0x0000000e090b7212 */ /* 0x000fe400078e3cff */
[----:B------:R-:W-:Y:S02]  /*0570*/  ISETP.GE.AND P3, PT, R20, RZ, PT ;  /* 0x000000ff1400720c */ /* 0x000fe40003f66270 */
[----:B------:R-:W-:Y:S02]  /*0580*/  ISETP.GE.AND P4, PT, R11, RZ, PT ;  /* 0x000000ff0b00720c */ /* 0x000fe40003f86270 */
[----:B------:R-:W-:Y:S02]  /*0590*/  ISETP.NE.AND P5, PT, R14, RZ, PT ;  /* 0x000000ff0e00720c */ /* 0x000fe40003fa5270 */
[----:B------:R-:W-:Y:S01]  /*05a0*/  @P2 IADD3 R8, PT, PT, R8, 0x1, RZ ;  /* 0x0000000108082810 */ /* 0x000fe20007ffe0ff */
[----:B------:R-:W-:-:S04]  /*05b0*/  @P1 VIADD R10, R10, 0x1 ;  /* 0x000000010a0a1836 */ /* 0x000fc80000000000 */
[----:B------:R-:W-:Y:S02]  /*05c0*/  IMAD.MOV.U32 R21, RZ, RZ, R8 ;  /* 0x000000ffff157224 */ /* 0x000fe400078e0008 */
[----:B------:R-:W-:Y:S02]  /*05d0*/  @!P3 IADD3 R10, PT, PT, -R10, RZ, RZ ;  /* 0x000000ff0a0ab210 */ /* 0x000fe40007ffe1ff */
[----:B------:R-:W-:Y:S02]  /*05e0*/  @!P4 IMAD.MOV R21, RZ, RZ, -R21 ;  /* 0x000000ffff15c224 */ /* 0x000fe400078e0a15 */
[----:B------:R-:W-:Y:S02]  /*05f0*/  SEL R10, R17, R10, !P0 ;  /* 0x0000000a110a7207 */ /* 0x000fe40004000000 */
[----:B------:R-:W-:Y:S02]  /*0600*/  @!P5 LOP3.LUT R21, RZ, R14, RZ, 0x33, !PT ;  /* 0x0000000eff15d212 */ /* 0x000fe400078e33ff */
[----:B------:R-:W-:-:S03]  /*0610*/  IADD3 R11, PT, PT, -R10, RZ, RZ ;  /* 0x000000ff0a0b7210 */ /* 0x000fc60007ffe1ff */
[----:B------:R-:W-:Y:S02]  /*0620*/  IMAD.MOV R8, RZ, RZ, -R21 ;  /* 0x000000ffff087224 */ /* 0x000fe400078e0a15 */
[----:B------:R-:W-:Y:S02]  /*0630*/  IMAD R11, R15, R11, R22 ;  /* 0x0000000b0f0b7224 */ /* 0x000fe400078e0216 */
[----:B------:R-:W-:Y:S02]  /*0640*/  IMAD R8, R14, R8, R9 ;  /* 0x000000080e087224 */ /* 0x000fe400078e0209 */
[----:B------:R-:W-:Y:S02]  /*0650*/  IMAD R9, R10, UR5, R21 ;  /* 0x000000050a097c24 */ /* 0x000fe4000f8e0215 */
[----:B------:R-:W-:Y:S02]  /*0660*/  IMAD R21, R11, R14, R8 ;  /* 0x0000000e0b157224 */ /* 0x000fe400078e0208 */
[----:B------:R-:W-:-:S04]  /*0670*/  IMAD.WIDE R10, R9, 0x8, R6 ;  /* 0x00000008090a7825 */ /* 0x000fc800078e0206 */
[----:B------:R-:W-:Y:S02]  /*0680*/  IMAD.WIDE R8, R21, 0x8, R2 ;  /* 0x0000000815087825 */ /* 0x000fe400078e0202 */
[----:B------:R-:W2:Y:S04]  /*0690*/  LDG.E.64 R10, desc[UR6][R10.64] ;  /* 0x000000060a0a7981 */ /* 0x000ea8000c1e1b00 */
[----:B------:R-:W2:Y:S01]  /*06a0*/  LDG.E.64 R8, desc[UR6][R8.64] ;  /* 0x0000000608087981 */ /* 0x000ea2000c1e1b00 */
[----:B-1----:R-:W-:Y:S01]  /*06b0*/  IMAD.WIDE R22, R19, 0x8, R4 ;  /* 0x0000000813167825 */ /* 0x002fe200078e0204 */
[----:B------:R-:W-:-:S04]  /*06c0*/  IADD3 R19, PT, PT, R18, R19, RZ ;  /* 0x0000001312137210 */ /* 0x000fc80007ffe0ff */
[----:B------:R-:W-:Y:S01]  /*06d0*/  ISETP.GE.AND P1, PT, R19, R12, PT ;  /* 0x0000000c1300720c */ /* 0x000fe20003f26270 */
[----:B--2---:R-:W-:-:S07]  /*06e0*/  DMUL R20, R10, R8 ;  /* 0x000000080a147228 */ /* 0x004fce0000000000 */
[----:B------:R2:W-:Y:S05]  /*06f0*/  STG.E.64 desc[UR6][R22.64], R20 ;  /* 0x0000001416007986 */ /* 0x0005ea000c101b06 */
[----:B------:R-:W-:Y:S05]  /*0700*/  @!P1 BRA `(.L_x_20) ;  /* 0xfffffff800bc9947 */ /* 0x000fea000383ffff */
[----:B------:R-:W-:Y:S05]  /*0710*/  EXIT ;  /* 0x000000000000794d */ /* 0x000fea0003800000 */
.L_x_21:
        /* <DEDUP_REMOVED lines=14> */
.L_x_39:


//--------------------- .text._Z23gpuKernelIndexPermute23Piiiii --------------------------
	.section	.text._Z23gpuKernelIndexPermute23Piiiii,"ax",@progbits
	.align	128
        .global         _Z23gpuKernelIndexPermute23Piiiii
        .type           _Z23gpuKernelIndexPermute23Piiiii,@function
        .size           _Z23gpuKernelIndexPermute23Piiiii,(.L_x_40 - _Z23gpuKernelIndexPermute23Piiiii)
        .other          _Z23gpuKernelIndexPermute23Piiiii,@"STO_CUDA_ENTRY STV_DEFAULT"
_Z23gpuKernelIndexPermute23Piiiii:
.text._Z23gpuKernelIndexPermute23Piiiii:
[----:B------:R-:W-:Y:S01]  /*0000*/  LDC R1, c[0x0][0x37c] ;  /* 0x0000df00ff017b82 */ /* 0x000fe20000000800 */
[----:B------:R-:W0:Y:S07]  /*0010*/  S2R R13, SR_TID.X ;  /* 0x00000000000d7919 */ /* 0x000e2e0000002100 */
[----:B------:R-:W1:Y:S01]  /*0020*/  LDC.64 R10, c[0x0][0x388] ;  /* 0x0000e200ff0a7b82 */ /* 0x000e620000000a00 */
[----:B------:R-:W2:Y:S07]  /*0030*/  LDCU.64 UR6, c[0x0][0x390] ;  /* 0x00007200ff0677ac */ /* 0x000eae0008000a00 */
[----:B------:R-:W0:Y:S08]  /*0040*/  S2UR UR4, SR_CTAID.X ;  /* 0x00000000000479c3 */ /* 0x000e300000002500 */
[----:B------:R-:W0:Y:S01]  /*0050*/  LDC R12, c[0x0][0x360] ;  /* 0x0000d800ff0c7b82 */ /* 0x000e220000000800 */
[----:B-1----:R-:W-:-:S04]  /*0060*/  IMAD R5, R11, R10, RZ ;  /* 0x0000000a0b057224 */ /* 0x002fc800078e02ff */
[----:B--2---:R-:W-:-:S04]  /*0070*/  IMAD R16, R5, UR6, RZ ;  /* 0x0000000605107c24 */ /* 0x004fc8000f8e02ff */
[----:B------:R-:W-:Y:S02]  /*0080*/  IMAD R4, R16, UR7, RZ ;  /* 0x0000000710047c24 */ /* 0x000fe4000f8e02ff */
        /* <DEDUP_REMOVED lines=8> */
[----:B------:R-:W-:Y:S01]  /*0110*/  LOP3.LUT R10, RZ, R10, RZ, 0x33, !PT ;  /* 0x0000000aff0a7212 */ /* 0x000fe200078e33ff */
[----:B------:R-:W3:Y:S03]  /*0120*/  LDCU.64 UR6, c[0x0][0x358] ;  /* 0x00006b00ff0677ac */ /* 0x000ee60008000a00 */
[----:B------:R-:W4:Y:S01]  /*0130*/  LDC.64 R2, c[0x0][0x380] ;  /* 0x0000e000ff027b82 */ /* 0x000f220000000a00 */
[----:B------:R-:W5:Y:S02]  /*0140*/  LDCU UR5, c[0x0][0x390] ;  /* 0x00007200ff0577ac */ /* 0x000f640008000800 */
[----:B--2---:R-:W2:Y:S02]  /*0150*/  MUFU.RCP R7, R7 ;  /* 0x0000000700077308 */ /* 0x004ea40000001000 */
[----:B--2---:R-:W-:-:S06]  /*0160*/  VIADD R8, R7, 0xffffffe ;  /* 0x0ffffffe07087836 */ /* 0x004fcc0000000000 */
[----:B------:R2:W1:Y:S02]  /*0170*/  F2I.FTZ.U32.TRUNC.NTZ R9, R8 ;  /* 0x0000000800097305 */ /* 0x000464000021f000 */
[----:B--2---:R-:W-:Y:S02]  /*0180*/  HFMA2 R8, -RZ, RZ, 0, 0 ;  /* 0x00000000ff087431 */ /* 0x004fe400000001ff */
[----:B-1----:R-:W-:-:S04]  /*0190*/  IMAD.MOV R11, RZ, RZ, -R9 ;  /* 0x000000ffff0b7224 */ /* 0x002fc800078e0a09 */
[----:B------:R-:W-:-:S04]  /*01a0*/  IMAD R11, R11, R0, RZ ;  /* 0x000000000b0b7224 */ /* 0x000fc800078e02ff */
[----:B------:R-:W-:-:S04]  /*01b0*/  IMAD.HI.U32 R7, R9, R11, R8 ;  /* 0x0000000b09077227 */ /* 0x000fc800078e0008 */
[----:B0--345:R-:W-:-:S07]  /*01c0*/  IMAD R11, R12, UR4, RZ ;  /* 0x000000040c0b7c24 */ /* 0x039fce000f8e02ff */
.L_x_22:
[----:B------:R-:W-:Y:S02]  /*01d0*/  IABS R14, R5 ;  /* 0x00000005000e7213 */ /* 0x000fe40000000000 */
[-C--:B0-----:R-:W-:Y:S02]  /*01e0*/  IABS R8, R16.reuse ;  /* 0x0000001000087213 */ /* 0x081fe40000000000 */
        /* <DEDUP_REMOVED lines=25> */
[----:B------:R-:W-:Y:S02]  /*0380*/  MOV R9, R17 ;  /* 0x0000001100097202 */ /* 0x000fe40000000f00 */
[----:B------:R-:W0:Y:S03]  /*0390*/  I2F.RP R17, R15 ;  /* 0x0000000f00117306 */ /* 0x000e260000209400 */
[----:B------:R-:W-:-:S04]  /*03a0*/  IMAD.HI.U32 R8, R8, R9, RZ ;  /* 0x0000000908087227 */ /* 0x000fc800078e00ff */
[----:B------:R-:W-:-:S05]  /*03b0*/  IMAD R9, R8, R18, R9 ;  /* 0x0000001208097224 */ /* 0x000fca00078e0209 */
[----:B------:R-:W-:Y:S01]  /*03c0*/  ISETP.GT.U32.AND P3, PT, R14, R9, PT ;  /* 0x000000090e00720c */ /* 0x000fe20003f64070 */
[----:B0-----:R-:W0:-:S12]  /*03d0*/  MUFU.RCP R17, R17 ;  /* 0x0000001100117308 */ /* 0x001e180000001000 */
[----:B------:R-:W-:Y:S01]  /*03e0*/  @!P3 IMAD.IADD R9, R9, 0x1, -R14 ;  /* 0x000000010909b824 */ /* 0x000fe200078e0a0e */
[----:B------:R-:W-:Y:S02]  /*03f0*/  @!P3 IADD3 R8, PT, PT, R8, 0x1, RZ ;  /* 0x000000010808b810 */ /* 0x000fe40007ffe0ff */
[----:B------:R-:W-:Y:S02]  /*0400*/  ISETP.NE.AND P3, PT, R5, RZ, PT ;  /* 0x000000ff0500720c */ /* 0x000fe40003f65270 */
[----:B------:R-:W-:Y:S02]  /*0410*/  ISETP.GE.U32.AND P1, PT, R9, R14, PT ;  /* 0x0000000e0900720c */ /* 0x000fe40003f26070 */
[----:B------:R-:W-:Y:S01]  /*0420*/  LOP3.LUT R9, R12, R5, RZ, 0x3c, !PT ;  /* 0x000000050c097212 */ /* 0x000fe200078e3cff */
[----:B0-----:R-:W-:-:S03]  /*0430*/  VIADD R18, R17, 0xffffffe ;  /* 0x0ffffffe11127836 */ /* 0x001fc60000000000 */
[----:B------:R-:W-:Y:S02]  /*0440*/  ISETP.GE.AND P2, PT, R9, RZ, PT ;  /* 0x000000ff0900720c */ /* 0x000fe40003f46270 */
[----:B------:R-:W0:Y:S05]  /*0450*/  F2I.FTZ.U32.TRUNC.NTZ R9, R18 ;  /* 0x0000001200097305 */ /* 0x000e2a000021f000 */
[----:B------:R-:W-:-:S04]  /*0460*/  @P1 VIADD R8, R8, 0x1 ;  /* 0x0000000108081836 */ /* 0x000fc80000000000 */
[----:B------:R-:W-:-:S05]  /*0470*/  IMAD.MOV.U32 R14, RZ, RZ, R8 ;  /* 0x000000ffff0e7224 */ /* 0x000fca00078e0008 */
[----:B------:R-:W-:Y:S01]  /*0480*/  @!P2 IADD3 R14, PT, PT, -R14, RZ, RZ ;  /* 0x000000ff0e0ea210 */ /* 0x000fe20007ffe1ff */
[----:B0-----:R-:W-:Y:S01]  /*0490*/  IMAD.MOV R20, RZ, RZ, -R9 ;  /* 0x000000ffff147224 */ /* 0x001fe200078e0a09 */
[----:B------:R-:W-:-:S03]  /*04a0*/  @!P3 LOP3.LUT R14, RZ, R5, RZ, 0x33, !PT ;  /* 0x00000005ff0eb212 */ /* 0x000fc600078e33ff */
[----:B------:R-:W-:Y:S01]  /*04b0*/  IMAD R17, R20, R15, RZ ;  /* 0x0000000f14117224 */ /* 0x000fe200078e02ff */
[----:B------:R-:W-:-:S05]  /*04c0*/  IADD3 R8, PT, PT, -R14, RZ, RZ ;  /* 0x000000ff0e087210 */ /* 0x000fca0007ffe1ff */
[----:B------:R-:W-:Y:S02]  /*04d0*/  IMAD R19, R5, R8, R12 ;  /* 0x0000000805137224 */ /* 0x000fe400078e020c */
[----:B------:R-:W-:-:S03]  /*04e0*/  IMAD.MOV.U32 R8, RZ, RZ, RZ ;  /* 0x000000ffff087224 */ /* 0x000fc600078e00ff */
[----:B------:R-:W-:Y:S01]  /*04f0*/  IABS R18, R19 ;  /* 0x0000001300127213 */ /* 0x000fe20000000000 */
[----:B------:R-:W-:-:S06]  /*0500*/  IMAD.HI.U32 R8, R9, R17, R8 ;  /* 0x0000001109087227 */ /* 0x000fcc00078e0008 */
        /* <DEDUP_REMOVED lines=12> */
[----:B------:R-:W-:-:S04]  /*05d0*/  IMAD.MOV R15, RZ, RZ, -R9 ;  /* 0x000000ffff0f7224 */ /* 0x000fc800078e0a09 */
[----:B------:R-:W-:Y:S02]  /*05e0*/  IMAD R8, R6, R15, R19 ;  /* 0x0000000f06087224 */ /* 0x000fe400078e0213 */
[----:B------:R-:W-:-:S03]  /*05f0*/  IMAD R15, R9, UR5, R14 ;  /* 0x00000005090f7c24 */ /* 0x000fc6000f8e020e */
[-C--:B------:R-:W-:Y:S01]  /*0600*/  IADD3 R12, PT, PT, R8, R13.reuse, -R12 ;  /* 0x0000000d080c7210 */ /* 0x080fe20007ffe80c */
[----:B------:R-:W-:Y:S01]  /*0610*/  IMAD.WIDE R8, R13, 0x4, R2 ;  /* 0x000000040d087825 */ /* 0x000fe200078e0202 */
[----:B------:R-:W-:-:S03]  /*0620*/  IADD3 R13, PT, PT, R11, R13, RZ ;  /* 0x0000000d0b0d7210 */ /* 0x000fc60007ffe0ff */
[----:B------:R-:W-:Y:S01]  /*0630*/  IMAD R15, R15, R6, R12 ;  /* 0x000000060f0f7224 */ /* 0x000fe200078e020c */
[----:B------:R-:W-:-:S04]  /*0640*/  ISETP.GE.AND P1, PT, R13, R4, PT ;  /* 0x000000040d00720c */ /* 0x000fc80003f26270 */
[----:B------:R0:W-:Y:S09]  /*0650*/  STG.E desc[UR6][R8.64], R15 ;  /* 0x0000000f08007986 */ /* 0x0001f2000c101906 */
[----:B------:R-:W-:Y:S05]  /*0660*/  @!P1 BRA `(.L_x_22) ;  /* 0xfffffff800d89947 */ /* 0x000fea000383ffff */
[----:B------:R-:W-:Y:S05]  /*0670*/  EXIT ;  /* 0x000000000000794d */ /* 0x000fea0003800000 */
.L_x_23:
        /* <DEDUP_REMOVED lines=16> */
.L_x_40:


//--------------------- .text._Z23gpuKernelIndexPermute13Piiiii --------------------------
	.section	.text._Z23gpuKernelIndexPermute13Piiiii,"ax",@progbits
	.align	128
        .global         _Z23gpuKernelIndexPermute13Piiiii
        .type           _Z23gpuKernelIndexPermute13Piiiii,@function
        .size           _Z23gpuKernelIndexPermute13Piiiii,(.L_x_41 - _Z23gpuKernelIndexPermute13Piiiii)
        .other          _Z23gpuKernelIndexPermute13Piiiii,@"STO_CUDA_ENTRY STV_DEFAULT"
_Z23gpuKernelIndexPermute13Piiiii:
.text._Z23gpuKernelIndexPermute13Piiiii:
        /* <DEDUP_REMOVED lines=20> */
[----:B------:R-:W5:Y:S01]  /*0140*/  LDCU UR5, c[0x0][0x38c] ;  /* 0x00007180ff0577ac */ /* 0x000f620008000800 */
[----:B------:R-:W0:Y:S01]  /*0150*/  LDCU UR8, c[0x0][0x390] ;  /* 0x00007200ff0877ac */ /* 0x000e220008000800 */
[----:B--2---:R-:W2:Y:S02]  /*0160*/  MUFU.RCP R7, R7 ;  /* 0x0000000700077308 */ /* 0x004ea40000001000 */
[----:B--2---:R-:W-:-:S06]  /*0170*/  VIADD R8, R7, 0xffffffe ;  /* 0x0ffffffe07087836 */ /* 0x004fcc0000000000 */
[----:B------:R2:W1:Y:S02]  /*0180*/  F2I.FTZ.U32.TRUNC.NTZ R9, R8 ;  /* 0x0000000800097305 */ /* 0x000464000021f000 */
[----:B--2---:R-:W-:Y:S02]  /*0190*/  HFMA2 R8, -RZ, RZ, 0, 0 ;  /* 0x00000000ff087431 */ /* 0x004fe400000001ff */
[----:B-1----:R-:W-:-:S04]  /*01a0*/  IMAD.MOV R11, RZ, RZ, -R9 ;  /* 0x000000ffff0b7224 */ /* 0x002fc800078e0a09 */
[----:B------:R-:W-:Y:S02]  /*01b0*/  IMAD R7, R11, R0, RZ ;  /* 0x000000000b077224 */ /* 0x000fe400078e02ff */
[----:B------:R-:W-:Y:S02]  /*01c0*/  IMAD R11, R12, UR4, RZ ;  /* 0x000000040c0b7c24 */ /* 0x000fe4000f8e02ff */
[----:B0--345:R-:W-:-:S07]  /*01d0*/  IMAD.HI.U32 R7, R9, R7, R8 ;  /* 0x0000000709077227 */ /* 0x039fce00078e0008 */
.L_x_24:
        /* <DEDUP_REMOVED lines=60> */
[----:B------:R-:W-:Y:S02]  /*05a0*/  ISETP.GE.U32.AND P1, PT, R18, R15, PT ;  /* 0x0000000f1200720c */ /* 0x000fe40003f26070 */
[----:B------:R-:W-:-:S11]  /*05b0*/  IADD3 R15, PT, PT, R14, R13, -R12 ;  /* 0x0000000d0e0f7210 */ /* 0x000fd60007ffe80c */
[----:B------:R-:W-:-:S05]  /*05c0*/  @P1 VIADD R8, R8, 0x1 ;  /* 0x0000000108081836 */ /* 0x000fca0000000000 */
[----:B------:R-:W-:-:S04]  /*05d0*/  @!P3 IADD3 R8, PT, PT, -R8, RZ, RZ ;  /* 0x000000ff0808b210 */ /* 0x000fc80007ffe1ff */
[----:B------:R-:W-:-:S05]  /*05e0*/  SEL R8, R10, R8, !P0 ;  /* 0x000000080a087207 */ /* 0x000fca0004000000 */
[----:B------:R-:W-:-:S04]  /*05f0*/  IMAD.MOV R9, RZ, RZ, -R8 ;  /* 0x000000ffff097224 */ /* 0x000fc800078e0a08 */
[----:B------:R-:W-:-:S04]  /*0600*/  IMAD R9, R6, R9, R19 ;  /* 0x0000000906097224 */ /* 0x000fc800078e0213 */
[----:B------:R-:W-:Y:S02]  /*0610*/  IMAD R12, R9, UR5, R8 ;  /* 0x00000005090c7c24 */ /* 0x000fe4000f8e0208 */
[----:B------:R-:W-:Y:S01]  /*0620*/  IMAD.WIDE R8, R13, 0x4, R2 ;  /* 0x000000040d087825 */ /* 0x000fe200078e0202 */
[----:B------:R-:W-:-:S03]  /*0630*/  IADD3 R13, PT, PT, R11, R13, RZ ;  /* 0x0000000d0b0d7210 */ /* 0x000fc60007ffe0ff */
[----:B------:R-:W-:Y:S01]  /*0640*/  IMAD R15, R12, UR8, R15 ;  /* 0x000000080c0f7c24 */ /* 0x000fe2000f8e020f */
[----:B------:R-:W-:-:S04]  /*0650*/  ISETP.GE.AND P1, PT, R13, R4, PT ;  /* 0x000000040d00720c */ /* 0x000fc80003f26270 */
[----:B------:R0:W-:Y:S09]  /*0660*/  STG.E desc[UR6][R8.64], R15 ;  /* 0x0000000f08007986 */ /* 0x0001f2000c101906 */
[----:B------:R-:W-:Y:S05]  /*0670*/  @!P1 BRA `(.L_x_24) ;  /* 0xfffffff800d89947 */ /* 0x000fea000383ffff */
[----:B------:R-:W-:Y:S05]  /*0680*/  EXIT ;  /* 0x000000000000794d */ /* 0x000fea0003800000 */
.L_x_25:
        /* <DEDUP_REMOVED lines=15> */
.L_x_41:


//--------------------- .text._Z23gpuKernelIndexPermute12Piiii --------------------------
	.section	.text._Z23gpuKernelIndexPermute12Piiii,"ax",@progbits
	.align	128
        .global         _Z23gpuKernelIndexPermute12Piiii
        .type           _Z23gpuKernelIndexPermute12Piiii,@function
        .size           _Z23gpuKernelIndexPermute12Piiii,(.L_x_42 - _Z23gpuKernelIndexPermute12Piiii)
        .other          _Z23gpuKernelIndexPermute12Piiii,@"STO_CUDA_ENTRY STV_DEFAULT"
_Z23gpuKernelIndexPermute12Piiii:
.text._Z23gpuKernelIndexPermute12Piiii:
[----:B------:R-:W-:Y:S01]  /*0000*/  LDC R1, c[0x0][0x37c] ;  /* 0x0000df00ff017b82 */ /* 0x000fe20000000800 */
[----:B------:R-:W0:Y:S07]  /*0010*/  S2R R2, SR_TID.X ;  /* 0x0000000000027919 */ /* 0x000e2e0000002100 */
[----:B------:R-:W1:Y:S01]  /*0020*/  LDC.64 R8, c[0x0][0x388] ;  /* 0x0000e200ff087b82 */ /* 0x000e620000000a00 */
[----:B------:R-:W2:Y:S07]  /*0030*/  LDCU UR5, c[0x0][0x390] ;  /* 0x00007200ff0577ac */ /* 0x000eae0008000800 */
[----:B------:R-:W0:Y:S08]  /*0040*/  S2UR UR4, SR_CTAID.X ;  /* 0x00000000000479c3 */ /* 0x000e300000002500 */
[----:B------:R-:W0:Y:S01]  /*0050*/  LDC R13, c[0x0][0x360] ;  /* 0x0000d800ff0d7b82 */ /* 0x000e220000000800 */
[----:B-1----:R-:W-:-:S04]  /*0060*/  IMAD R0, R9, R8, RZ ;  /* 0x0000000809007224 */ /* 0x002fc800078e02ff */
[----:B--2---:R-:W-:Y:S02]  /*0070*/  IMAD R4, R0, UR5, RZ ;  /* 0x0000000500047c24 */ /* 0x004fe4000f8e02ff */
        /* <DEDUP_REMOVED lines=20> */
.L_x_26:
[----:B0-----:R-:W-:Y:S02]  /*01c0*/  IABS R11, R6 ;  /* 0x00000006000b7213 */ /* 0x001fe40000000000 */
[----:B------:R-:W-:Y:S02]  /*01d0*/  IABS R12, R0 ;  /* 0x00000000000c7213 */ /* 0x000fe40000000000 */
[----:B------:R-:W0:Y:S01]  /*01e0*/  I2F.RP R14, R11 ;  /* 0x0000000b000e7306 */ /* 0x000e220000209400 */
[----:B------:R-:W-:Y:S02]  /*01f0*/  IABS R13, R9 ;  /* 0x00000009000d7213 */ /* 0x000fe40000000000 */
[----:B------:R-:W-:Y:S01]  /*0200*/  IMAD.MOV R15, RZ, RZ, -R12 ;  /* 0x000000ffff0f7224 */ /* 0x000fe200078e0a0c */
[----:B------:R-:W-:Y:S02]  /*0210*/  ISETP.GE.AND P3, PT, R9, RZ, PT ;  /* 0x000000ff0900720c */ /* 0x000fe40003f66270 */
[----:B------:R-:W-:-:S04]  /*0220*/  IMAD.HI.U32 R12, R7, R13, RZ ;  /* 0x0000000d070c7227 */ /* 0x000fc800078e00ff */
[----:B------:R-:W-:Y:S01]  /*0230*/  IMAD R12, R12, R15, R13 ;  /* 0x0000000f0c0c7224 */ /* 0x000fe200078e020d */
[----:B------:R-:W-:Y:S01]  /*0240*/  IABS R15, R0 ;  /* 0x00000000000f7213 */ /* 0x000fe20000000000 */
[----:B0-----:R-:W0:Y:S03]  /*0250*/  MUFU.RCP R14, R14 ;  /* 0x0000000e000e7308 */ /* 0x001e260000001000 */
[----:B------:R-:W-:-:S13]  /*0260*/  ISETP.GT.U32.AND P1, PT, R5, R12, PT ;  /* 0x0000000c0500720c */ /* 0x000fda0003f24070 */
[----:B------:R-:W-:Y:S01]  /*0270*/  @!P1 IMAD.IADD R12, R12, 0x1, -R15 ;  /* 0x000000010c0c9824 */ /* 0x000fe200078e0a0f */
[----:B------:R-:W-:Y:S02]  /*0280*/  ISETP.NE.AND P1, PT, R0, RZ, PT ;  /* 0x000000ff0000720c */ /* 0x000fe40003f25270 */
[----:B0-----:R-:W-:Y:S02]  /*0290*/  IADD3 R13, PT, PT, R14, 0xffffffe, RZ ;  /* 0x0ffffffe0e0d7810 */ /* 0x001fe40007ffe0ff */
[----:B------:R-:W-:-:S04]  /*02a0*/  ISETP.GT.U32.AND P2, PT, R5, R12, PT ;  /* 0x0000000c0500720c */ /* 0x000fc80003f44070 */
[----:B------:R-:W0:Y:S09]  /*02b0*/  F2I.FTZ.U32.TRUNC.NTZ R13, R13 ;  /* 0x0000000d000d7305 */ /* 0x000e32000021f000 */
[----:B------:R-:W-:-:S05]  /*02c0*/  @!P2 IMAD.IADD R12, R12, 0x1, -R15 ;  /* 0x000000010c0ca824 */ /* 0x000fca00078e0a0f */
[----:B------:R-:W-:Y:S01]  /*02d0*/  MOV R16, R12 ;  /* 0x0000000c00107202 */ /* 0x000fe20000000f00 */
[----:B0-----:R-:W-:-:S03]  /*02e0*/  IMAD.MOV R12, RZ, RZ, -R13 ;  /* 0x000000ffff0c7224 */ /* 0x001fc600078e0a0d */
[----:B------:R-:W-:Y:S01]  /*02f0*/  @!P3 IADD3 R16, PT, PT, -R16, RZ, RZ ;  /* 0x000000ff1010b210 */ /* 0x000fe20007ffe1ff */
[----:B------:R-:W-:Y:S01]  /*0300*/  IMAD R15, R12, R11, RZ ;  /* 0x0000000b0c0f7224 */ /* 0x000fe200078e02ff */
[----:B------:R-:W-:Y:S01]  /*0310*/  @!P1 LOP3.LUT R16, RZ, R0, RZ, 0x33, !PT ;  /* 0x00000000ff109212 */ /* 0x000fe200078e33ff */
[----:B------:R-:W-:-:S03]  /*0320*/  IMAD.MOV.U32 R12, RZ, RZ, RZ ;  /* 0x000000ffff0c7224 */ /* 0x000fc600078e00ff */
[----:B------:R-:W-:Y:S01]  /*0330*/  IABS R14, R16 ;  /* 0x00000010000e7213 */ /* 0x000fe20000000000 */
[----:B------:R-:W-:-:S06]  /*0340*/  IMAD.HI.U32 R12, R13, R15, R12 ;  /* 0x0000000f0d0c7227 */ /* 0x000fcc00078e000c */
[----:B------:R-:W-:-:S05]  /*0350*/  IMAD.HI.U32 R12, R12, R14, RZ ;  /* 0x0000000e0c0c7227 */ /* 0x000fca00078e00ff */
[----:B------:R-:W-:-:S05]  /*0360*/  IADD3 R13, PT, PT, -R12, RZ, RZ ;  /* 0x000000ff0c0d7210 */ /* 0x000fca0007ffe1ff */
[----:B------:R-:W-:Y:S01]  /*0370*/  IMAD R14, R11, R13, R14 ;  /* 0x0000000d0b0e7224 */ /* 0x000fe200078e020e */
[----:B------:R-:W-:-:S04]  /*0380*/  IADD3 R13, PT, PT, -R16, R9, RZ ;  /* 0x00000009100d7210 */ /* 0x000fc80007ffe1ff */
        /* <DEDUP_REMOVED lines=9> */
[----:B------:R-:W-:-:S04]  /*0420*/  IMAD.MOV R15, RZ, RZ, -R11 ;  /* 0x000000ffff0f7224 */ /* 0x000fc800078e0a0b */
[----:B------:R-:W-:-:S04]  /*0430*/  IMAD R12, R6, R15, R16 ;  /* 0x0000000f060c7224 */ /* 0x000fc800078e0210 */
[----:B------:R-:W-:Y:S02]  /*0440*/  IMAD R14, R12, UR5, R13 ;  /* 0x000000050c0e7c24 */ /* 0x000fe4000f8e020d */
[----:B------:R-:W-:Y:S01]  /*0450*/  IMAD.WIDE R12, R9, 0x4, R2 ;  /* 0x00000004090c7825 */ /* 0x000fe200078e0202 */
[----:B------:R-:W-:-:S03]  /*0460*/  IADD3 R9, PT, PT, R10, R9, RZ ;  /* 0x000000090a097210 */ /* 0x000fc60007ffe0ff */
[----:B------:R-:W-:Y:S01]  /*0470*/  IMAD.IADD R11, R11, 0x1, R14 ;  /* 0x000000010b0b7824 */ /* 0x000fe200078e020e */
[----:B------:R-:W-:-:S04]  /*0480*/  ISETP.GE.AND P1, PT, R9, R4, PT ;  /* 0x000000040900720c */ /* 0x000fc80003f26270 */
[----:B------:R0:W-:Y:S09]  /*0490*/  STG.E desc[UR6][R12.64], R11 ;  /* 0x0000000b0c007986 */ /* 0x0001f2000c101906 */
[----:B------:R-:W-:Y:S05]  /*04a0*/  @!P1 BRA `(.L_x_26) ;  /* 0xfffffffc00449947 */ /* 0x000fea000383ffff */
[----:B------:R-:W-:Y:S05]  /*04b0*/  EXIT ;  /* 0x000000000000794d */ /* 0x000fea0003800000 */
.L_x_27:
        /* <DEDUP_REMOVED lines=12> */
.L_x_42:


//--------------------- .nv.shared.reserved.0     --------------------------
	.section	.nv.shared.reserved.0,"aw",@nobits
	.weak		__nv_reservedSMEM_offset_0_alias
	.size		__nv_reservedSMEM_offset_0_alias, 0, 64
	.other		__nv_reservedSMEM_offset_0_alias,@"STO_CUDA_RESERVED_SHARED STV_DEFAULT"
__nv_reservedSMEM_offset_0_alias:
	.zero		0
	.zero		64


//--------------------- .nv.shared._Z27gpuTemplatePermuteSharedMemIfEvPT_S1_Pii --------------------------
	.section	.nv.shared._Z27gpuTemplatePermuteSharedMemIfEvPT_S1_Pii,"aw",@nobits
	.sectionflags	@""
	.align	4
.nv.shared._Z27gpuTemplatePermuteSharedMemIfEvPT_S1_Pii:
	.zero		5124


//--------------------- .nv.shared._Z27gpuTemplatePermuteSharedMemIdEvPT_S1_Pii --------------------------
	.section	.nv.shared._Z27gpuTemplatePermuteSharedMemIdEvPT_S1_Pii,"aw",@nobits
	.sectionflags	@""
	.align	8
.nv.shared._Z27gpuTemplatePermuteSharedMemIdEvPT_S1_Pii:
	.zero		9224


//--------------------- .nv.constant0._Z20gpuTemplatePermute23IfEvPT_S1_iiii --------------------------
	.section	.nv.constant0._Z20gpuTemplatePermute23IfEvPT_S1_iiii,"a",@progbits
	.sectionflags	@""
	.align	4
.nv.constant0._Z20gpuTemplatePermute23IfEvPT_S1_iiii:
	.zero		928


//--------------------- .nv.constant0._Z20gpuTemplatePermute23IdEvPT_S1_iiii --------------------------
	.section	.nv.constant0._Z20gpuTemplatePermute23IdEvPT_S1_iiii,"a",@progbits
	.sectionflags	@""
	.align	4
.nv.constant0._Z20gpuTemplatePermute23IdEvPT_S1_iiii:
	.zero		928


//--------------------- .nv.constant0._Z20gpuTemplatePermute13IfEvPT_S1_iiii --------------------------
	.section	.nv.constant0._Z20gpuTemplatePermute13IfEvPT_S1_iiii,"a",@progbits
	.sectionflags	@""
	.align	4
.nv.constant0._Z20gpuTemplatePermute13IfEvPT_S1_iiii:
	.zero		928


//--------------------- .nv.constant0._Z20gpuTemplatePermute13IdEvPT_S1_iiii --------------------------
	.section	.nv.constant0._Z20gpuTemplatePermute13IdEvPT_S1_iiii,"a",@progbits
	.sectionflags	@""
	.align	4
.nv.constant0._Z20gpuTemplatePermute13IdEvPT_S1_iiii:
	.zero		928


//--------------------- .nv.constant0._Z20gpuTemplatePermute12IfEvPT_S1_iii --------------------------
	.section	.nv.constant0._Z20gpuTemplatePermute12IfEvPT_S1_iii,"a",@progbits
	.sectionflags	@""
	.align	4
.nv.constant0._Z20gpuTemplatePermute12IfEvPT_S1_iii:
	.zero		924


//--------------------- .nv.constant0._Z20gpuTemplatePermute12IdEvPT_S1_iii --------------------------
	.section	.nv.constant0._Z20gpuTemplatePermute12IdEvPT_S1_iii,"a",@progbits
	.sectionflags	@""
	.align	4
.nv.constant0._Z20gpuTemplatePermute12IdEvPT_S1_iii:
	.zero		924


//--------------------- .nv.constant0._Z27gpuTemplatePermuteSharedMemIfEvPT_S1_Pii --------------------------
	.section	.nv.constant0._Z27gpuTemplatePermuteSharedMemIfEvPT_S1_Pii,"a",@progbits
	.sectionflags	@""
	.align	4
.nv.constant0._Z27gpuTemplatePermuteSharedMemIfEvPT_S1_Pii:
	.zero		924


//--------------------- .nv.constant0._Z27gpuTemplatePermuteSharedMemIdEvPT_S1_Pii --------------------------
	.section	.nv.constant0._Z27gpuTemplatePermuteSharedMemIdEvPT_S1_Pii,"a",@progbits
	.sectionflags	@""
	.align	4
.nv.constant0._Z27gpuTemplatePermuteSharedMemIdEvPT_S1_Pii:
	.zero		924


//--------------------- .nv.constant0._Z18gpuTemplatePermuteIfEvPT_S1_Pii --------------------------
	.section	.nv.constant0._Z18gpuTemplatePermuteIfEvPT_S1_Pii,"a",@progbits
	.sectionflags	@""
	.align	4
.nv.constant0._Z18gpuTemplatePermuteIfEvPT_S1_Pii:
	.zero		924


//--------------------- .nv.constant0._Z18gpuTemplatePermuteIdEvPT_S1_Pii --------------------------
	.section	.nv.constant0._Z18gpuTemplatePermuteIdEvPT_S1_Pii,"a",@progbits
	.sectionflags	@""
	.align	4
.nv.constant0._Z18gpuTemplatePermuteIdEvPT_S1_Pii:
	.zero		924


//--------------------- .nv.constant0._Z15gpuTemplateKronIfEvPT_S1_S1_iiii --------------------------
	.section	.nv.constant0._Z15gpuTemplateKronIfEvPT_S1_S1_iiii,"a",@progbits
	.sectionflags	@""
	.align	4
.nv.constant0._Z15gpuTemplateKronIfEvPT_S1_S1_iiii:
	.zero		936


//--------------------- .nv.constant0._Z15gpuTemplateKronIdEvPT_S1_S1_iiii --------------------------
	.section	.nv.constant0._Z15gpuTemplateKronIdEvPT_S1_S1_iiii,"a",@progbits
	.sectionflags	@""
	.align	4
.nv.constant0._Z15gpuTemplateKronIdEvPT_S1_S1_iiii:
	.zero		936


//--------------------- .nv.constant0._Z23gpuKernelIndexPermute23Piiiii --------------------------
	.section	.nv.constant0._Z23gpuKernelIndexPermute23Piiiii,"a",@progbits
	.sectionflags	@""
	.align	4
.nv.constant0._Z23gpuKernelIndexPermute23Piiiii:
	.zero		920


//--------------------- .nv.constant0._Z23gpuKernelIndexPermute13Piiiii --------------------------
	.section	.nv.constant0._Z23gpuKernelIndexPermute13Piiiii,"a",@progbits
	.sectionflags	@""
	.align	4
.nv.constant0._Z23gpuKernelIndexPermute13Piiiii:
	.zero		920


//--------------------- .nv.constant0._Z23gpuKernelIndexPermute12Piiii --------------------------
	.section	.nv.constant0._Z23gpuKernelIndexPermute12Piiii,"a",@progbits
	.sectionflags	@""
	.align	4
.nv.constant0._Z23gpuKernelIndexPermute12Piiii:
	.zero		916


//--------------------- SYMBOLS --------------------------

	.type		.nv.reservedSmem.offset0,@object
	.size		.nv.reservedSmem.offset0,0x4
	.type		.nv.reservedSmem.cap,@object
	.size		.nv.reservedSmem.cap,0x4
